def gluon_wgmma(
    a_ptr,
    b_ptr,
    c_ptr,
    M,
    N,
    K,
    stride_am,
    stride_bk,
    stride_cm,
    BLOCK_M: gl.constexpr,
    BLOCK_N: gl.constexpr,
    BLOCK_K: gl.constexpr,
    DTYPE: gl.constexpr,
    A_LAYOUT: gl.constexpr,
    B_LAYOUT: gl.constexpr,
    C_LAYOUT: gl.constexpr,
    B_SHAPE: gl.constexpr,
    TRANS_B: gl.constexpr,
    NUM_BUFFERS: gl.constexpr,
    NUM_WARPS: gl.constexpr,
):
    a_desc = tma.make_tensor_descriptor(
        a_ptr, [M, K], [stride_am, 1], [BLOCK_M, BLOCK_K], A_LAYOUT
    )
    b_desc = tma.make_tensor_descriptor(
        b_ptr,
        [N, K] if TRANS_B else [K, N],
        [stride_bk, 1],
        B_SHAPE,
        B_LAYOUT,
    )
    c_desc = tma.make_tensor_descriptor(
        c_ptr, [M, N], [stride_cm, 1], [BLOCK_M, BLOCK_N], C_LAYOUT
    )

    a_bufs = gl.allocate_shared_memory(
        DTYPE, [NUM_BUFFERS, BLOCK_M, BLOCK_K], A_LAYOUT
    )
    b_bufs = gl.allocate_shared_memory(DTYPE, [NUM_BUFFERS] + B_SHAPE, B_LAYOUT)

    pid_m = gl.program_id(0)
    pid_n = gl.program_id(1)
    off_m = pid_m * BLOCK_M
    off_n = pid_n * BLOCK_N

    mma_layout: gl.constexpr = pick_wgmma_layout(DTYPE, BLOCK_M, BLOCK_N, NUM_WARPS)
    acc = warpgroup_mma_init(
        gl.zeros((BLOCK_M, BLOCK_N), dtype=gl.float32, layout=mma_layout)
    )

    bars = gl.allocate_shared_memory(
        gl.int64, [NUM_BUFFERS, 1], mbarrier.MBarrierLayout()
    )
    for i in gl.static_range(NUM_BUFFERS):
        mbarrier.init(bars.index(i), count=1)
    idx = 0
    phase = 0

    for k in range(0, K, BLOCK_K):
        a = a_bufs.index(idx)
        b = b_bufs.index(idx)
        bar = bars.index(idx)
        mbarrier.expect(bar, a_desc.block_type.nbytes + b_desc.block_type.nbytes)
        tma.async_copy_global_to_shared(a_desc, [off_m, k], bar, a)
        tma.async_copy_global_to_shared(
            b_desc, [off_n, k] if TRANS_B else [k, off_n], bar, b
        )
        mbarrier.wait(bar, phase=phase)

        if TRANS_B:
            b = b.permute((1, 0))
        acc = warpgroup_mma_wait(num_outstanding=0, deps=(acc,))
        acc = warpgroup_mma(a, b, acc, is_async=True)

        idx += 1
        if idx == NUM_BUFFERS:
            idx = 0
            phase ^= 1

    acc = warpgroup_mma_wait(num_outstanding=0, deps=(acc,))
    for i in gl.static_range(NUM_BUFFERS):
        mbarrier.invalidate(bars.index(i))

    c_smem = gl.allocate_shared_memory(DTYPE, [BLOCK_M, BLOCK_N], C_LAYOUT)
    c_smem.store(acc.to(DTYPE))
    fence_async_shared()
    tma.async_copy_shared_to_global(c_desc, [off_m, off_n], c_smem)
    tma.store_wait(pendings=0)

# config = {"BLOCK_K": 64, "BLOCK_M": 128, "BLOCK_N": 128, "arch": "sm_90", "dtype": "bf16", "num_buffers": 4, "num_warps": 8, "trans_b": 0}
# arch = sm_90


// ===== COMPILED SASS (sm_90a) =====

	.target	sm_90a

	.elftype	@"ET_EXEC"


//--------------------- .note.nv.tkinfo           --------------------------
	.section	.note.nv.tkinfo,"",@"SHT_NOTE"
	.sectionflags	@"SHF_NOTE_NV_TKINFO"
	.tkinfo
        /*0018*/ 	.word	0x00000002
        /*0030*/ 	.string	""
        /*0030*/ 	.string	"ptxas"
        /*0030*/ 	.string	"Cuda compilation tools, release 13.0, V13.0.88"
        /*0030*/ 	.string	"Build cuda_13.0.r13.0/compiler.36424714_0"
        /*0030*/ 	.string	"-v  -suppress-debug-info  -lineinfo  -arch sm_90a "



//--------------------- .note.nv.cuinfo           --------------------------
	.section	.note.nv.cuinfo,"",@"SHT_NOTE"
	.sectionflags	@"SHF_NOTE_NV_CUINFO"
        /*0018*/ 	.short	0x0002
        /*001a*/ 	.short	0x005a
        /*001c*/ 	.short	0x0082
	.zero		2


//--------------------- .nv.info                  --------------------------
	.section	.nv.info,"",@"SHT_CUDA_INFO"
	.align	4


	//----- nvinfo : EIATTR_REGCOUNT
	.align		4
        /*0000*/ 	.byte	0x04, 0x2f
        /*0002*/ 	.short	(.L_1 - .L_0)
	.align		4
.L_0:
        /*0004*/ 	.word	index@(gluon_wgmma)
        /*0008*/ 	.word	0x0000005a


	//----- nvinfo : EIATTR_FRAME_SIZE
	.align		4
.L_1:
        /*000c*/ 	.byte	0x04, 0x11
        /*000e*/ 	.short	(.L_3 - .L_2)
	.align		4
.L_2:
        /*0010*/ 	.word	index@(gluon_wgmma)
        /*0014*/ 	.word	0x00000000


	//----- nvinfo : EIATTR_MIN_STACK_SIZE
	.align		4
.L_3:
        /*0018*/ 	.byte	0x04, 0x12
        /*001a*/ 	.short	(.L_5 - .L_4)
	.align		4
.L_4:
        /*001c*/ 	.word	index@(gluon_wgmma)
        /*0020*/ 	.word	0x00000000
.L_5:


//--------------------- .nv.compat                --------------------------
	.section	.nv.compat,"",@"SHT_CUDA_COMPAT_INFO"
	.align	4
        /*0000*/ 	.byte	0x02, 0x09, 0x01, 0x00, 0x02, 0x02, 0x04, 0x00, 0x02, 0x05, 0x05, 0x00, 0x03, 0x07, 0x01, 0x01
        /*0010*/ 	.byte	0x02, 0x03, 0x03, 0x00, 0x02, 0x06, 0x01, 0x00, 0x04, 0x0b, 0x08, 0x00, 0x00, 0x00, 0x00, 0x00
        /*0020*/ 	.byte	0x00, 0x00, 0x00, 0x00


//--------------------- .nv.info.gluon_wgmma      --------------------------
	.section	.nv.info.gluon_wgmma,"",@"SHT_CUDA_INFO"
	.sectionflags	@""
	.align	4


	//----- nvinfo : EIATTR_CUDA_API_VERSION
	.align		4
        /*0000*/ 	.byte	0x04, 0x37
        /*0002*/ 	.short	(.L_7 - .L_6)
.L_6:
        /*0004*/ 	.word	0x00000082


	//----- nvinfo : EIATTR_KPARAM_INFO
	.align		4
.L_7:
        /*0008*/ 	.byte	0x04, 0x17
        /*000a*/ 	.short	(.L_9 - .L_8)
.L_8:
        /*000c*/ 	.word	0x00000000
        /*0010*/ 	.short	0x000a
        /*0012*/ 	.short	0x0048
        /*0014*/ 	.byte	0x00, 0xf4, 0x21, 0x00


	//----- nvinfo : EIATTR_KPARAM_INFO
	.align		4
.L_9:
        /*0018*/ 	.byte	0x04, 0x17
        /*001a*/ 	.short	(.L_11 - .L_10)
.L_10:
        /*001c*/ 	.word	0x00000000
        /*0020*/ 	.short	0x0009
        /*0022*/ 	.short	0x0040
        /*0024*/ 	.byte	0x00, 0xf4, 0x21, 0x00


	//----- nvinfo : EIATTR_KPARAM_INFO
	.align		4
.L_11:
        /*0028*/ 	.byte	0x04, 0x17
        /*002a*/ 	.short	(.L_13 - .L_12)
.L_12:
        /*002c*/ 	.word	0x00000000
        /*0030*/ 	.short	0x0008
        /*0032*/ 	.short	0x0038
        /*0034*/ 	.byte	0x00, 0xf0, 0x21, 0x00


	//----- nvinfo : EIATTR_KPARAM_INFO
	.align		4
.L_13:
        /*0038*/ 	.byte	0x04, 0x17
        /*003a*/ 	.short	(.L_15 - .L_14)
.L_14:
        /*003c*/ 	.word	0x00000000
        /*0040*/ 	.short	0x0007
        /*0042*/ 	.short	0x0030
        /*0044*/ 	.byte	0x00, 0xf0, 0x21, 0x00


	//----- nvinfo : EIATTR_KPARAM_INFO
	.align		4
.L_15:
        /*0048*/ 	.byte	0x04, 0x17
        /*004a*/ 	.short	(.L_17 - .L_16)
.L_16:
        /*004c*/ 	.word	0x00000000
        /*0050*/ 	.short	0x0006
        /*0052*/ 	.short	0x0028
        /*0054*/ 	.byte	0x00, 0xf0, 0x21, 0x00


	//----- nvinfo : EIATTR_KPARAM_INFO
	.align		4
.L_17:
        /*0058*/ 	.byte	0x04, 0x17
        /*005a*/ 	.short	(.L_19 - .L_18)
.L_18:
        /*005c*/ 	.word	0x00000000
        /*0060*/ 	.short	0x0005
        /*0062*/ 	.short	0x0020
        /*0064*/ 	.byte	0x00, 0xf0, 0x11, 0x00


	//----- nvinfo : EIATTR_KPARAM_INFO
	.align		4
.L_19:
        /*0068*/ 	.byte	0x04, 0x17
        /*006a*/ 	.short	(.L_21 - .L_20)
.L_20:
        /*006c*/ 	.word	0x00000000
        /*0070*/ 	.short	0x0004
        /*0072*/ 	.short	0x001c
        /*0074*/ 	.byte	0x00, 0xf0, 0x11, 0x00


	//----- nvinfo : EIATTR_KPARAM_INFO
	.align		4
.L_21:
        /*0078*/ 	.byte	0x04, 0x17
        /*007a*/ 	.short	(.L_23 - .L_22)
.L_22:
        /*007c*/ 	.word	0x00000000
        /*0080*/ 	.short	0x0003
        /*0082*/ 	.short	0x0018
        /*0084*/ 	.byte	0x00, 0xf0, 0x11, 0x00


	//----- nvinfo : EIATTR_KPARAM_INFO
	.align		4
.L_23:
        /*0088*/ 	.byte	0x04, 0x17
        /*008a*/ 	.short	(.L_25 - .L_24)
.L_24:
        /*008c*/ 	.word	0x00000000
        /*0090*/ 	.short	0x0002
        /*0092*/ 	.short	0x0010
        /*0094*/ 	.byte	0x00, 0xf4, 0x21, 0x00


	//----- nvinfo : EIATTR_KPARAM_INFO
	.align		4
.L_25:
        /*0098*/ 	.byte	0x04, 0x17
        /*009a*/ 	.short	(.L_27 - .L_26)
.L_26:
        /*009c*/ 	.word	0x00000000
        /*00a0*/ 	.short	0x0001
        /*00a2*/ 	.short	0x0008
        /*00a4*/ 	.byte	0x00, 0xf4, 0x21, 0x00


	//----- nvinfo : EIATTR_KPARAM_INFO
	.align		4
.L_27:
        /*00a8*/ 	.byte	0x04, 0x17
        /*00aa*/ 	.short	(.L_29 - .L_28)
.L_28:
        /*00ac*/ 	.word	0x00000000
        /*00b0*/ 	.short	0x0000
        /*00b2*/ 	.short	0x0000
        /*00b4*/ 	.byte	0x00, 0xf4, 0x21, 0x00


	//----- nvinfo : EIATTR_SPARSE_MMA_MASK
	.align		4
.L_29:
        /*00b8*/ 	.byte	0x03, 0x50
        /*00ba*/ 	.short	0x0000


	//----- nvinfo : EIATTR_MAXREG_COUNT
	.align		4
        /*00bc*/ 	.byte	0x03, 0x1b
        /*00be*/ 	.short	0x00ff


	//----- nvinfo : EIATTR_NUM_BARRIERS
	.align		4
        /*00c0*/ 	.byte	0x02, 0x4c
        /*00c2*/ 	.byte	0x01
	.zero		1


	//----- nvinfo : EIATTR_MERCURY_ISA_VERSION
	.align		4
        /*00c4*/ 	.byte	0x03, 0x5f
        /*00c6*/ 	.short	0x0101


	//----- nvinfo : EIATTR_INT_WARP_WIDE_INSTR_OFFSETS
	.align		4
        /*00c8*/ 	.byte	0x04, 0x31
        /*00ca*/ 	.short	(.L_31 - .L_30)


	//   ....[0]....
.L_30:
        /*00cc*/ 	.word	0x00001300


	//   ....[1]....
        /*00d0*/ 	.word	0x00001320


	//   ....[2]....
        /*00d4*/ 	.word	0x00001330


	//   ....[3]....
        /*00d8*/ 	.word	0x00001340


	//   ....[4]....
        /*00dc*/ 	.word	0x00001450


	//   ....[5]....
        /*00e0*/ 	.word	0x00001980


	//   ....[6]....
        /*00e4*/ 	.word	0x00001990


	//   ....[7]....
        /*00e8*/ 	.word	0x00001a00


	//   ....[8]....
        /*00ec*/ 	.word	0x00001a10


	//   ....[9]....
        /*00f0*/ 	.word	0x000020c0


	//   ....[10]....
        /*00f4*/ 	.word	0x000020d0


	//----- nvinfo : EIATTR_COOP_GROUP_MASK_REGIDS
	.align		4
.L_31:
        /*00f8*/ 	.byte	0x04, 0x29
        /*00fa*/ 	.short	(.L_33 - .L_32)


	//   ....[0]....
.L_32:
        /*00fc*/ 	.word	0xffffffff


	//   ....[1]....
        /*0100*/ 	.word	0xffffffff


	//   ....[2]....
        /*0104*/ 	.word	0xffffffff


	//----- nvinfo : EIATTR_COOP_GROUP_INSTR_OFFSETS
	.align		4
.L_33:
        /*0108*/ 	.byte	0x04, 0x28
        /*010a*/ 	.short	(.L_35 - .L_34)


	//   ....[0]....
.L_34:
        /*010c*/ 	.word	0x00000150


	//   ....[1]....
        /*0110*/ 	.word	0x00000720


	//   ....[2]....
        /*0114*/ 	.word	0x00000cd0


	//----- nvinfo : EIATTR_MBARRIER_INSTR_OFFSETS
	.align		4
.L_35:
        /*0118*/ 	.byte	0x04, 0x39
        /*011a*/ 	.short	(.L_37 - .L_36)


	//   ....[0]....
.L_36:
        /*011c*/ 	.word	0x000014b0
        /*0120*/ 	.word	0x000000ff
        /*0124*/ 	.word	0x00020000
        /*0128*/ 	.short	0x0100
        /*012a*/ 	.byte	0x10
	.zero		1


	//   ....[1]....
        /*012c*/ 	.word	0x00001620
        /*0130*/ 	.word	0x000000ff
        /*0134*/ 	.word	0x00020008
        /*0138*/ 	.short	0x0100
        /*013a*/ 	.byte	0x10
	.zero		1


	//   ....[2]....
        /*013c*/ 	.word	0x00001650
        /*0140*/ 	.word	0x000000ff
        /*0144*/ 	.word	0x00020010
        /*0148*/ 	.short	0x0100
        /*014a*/ 	.byte	0x10
	.zero		1


	//   ....[3]....
        /*014c*/ 	.word	0x00001670
        /*0150*/ 	.word	0x000000ff
        /*0154*/ 	.word	0x00020018
        /*0158*/ 	.short	0x0100
        /*015a*/ 	.byte	0x10
	.zero		1


	//   ....[4]....
        /*015c*/ 	.word	0x00001ac0
        /*0160*/ 	.word	0x000000ff
        /*0164*/ 	.word	0x00020000
        /*0168*/ 	.short	0x010a
        /*016a*/ 	.byte	0x1d
	.zero		1


	//   ....[5]....
        /*016c*/ 	.word	0x00001e50
        /*0170*/ 	.word	0x000000ff
        /*0174*/ 	.word	0x00020000
        /*0178*/ 	.short	0x0108
        /*017a*/ 	.byte	0x10
	.zero		1


	//   ....[6]....
        /*017c*/ 	.word	0x00001f70
        /*0180*/ 	.word	0x000000ff
        /*0184*/ 	.word	0x00020008
        /*0188*/ 	.short	0x0108
        /*018a*/ 	.byte	0x10
	.zero		1


	//   ....[7]....
        /*018c*/ 	.word	0x00002050
        /*0190*/ 	.word	0x000000ff
        /*0194*/ 	.word	0x00020010
        /*0198*/ 	.short	0x0108
        /*019a*/ 	.byte	0x10
	.zero		1


	//   ....[8]....
        /*019c*/ 	.word	0x000020e0
        /*01a0*/ 	.word	0x000000ff
        /*01a4*/ 	.word	0x00020018
        /*01a8*/ 	.short	0x0108
        /*01aa*/ 	.byte	0x10
	.zero		1


	//   ....[9]....
        /*01ac*/ 	.word	0x00002210
        /*01b0*/ 	.word	0x000000ff
        /*01b4*/ 	.word	0x00020000
        /*01b8*/ 	.short	0x010a
        /*01ba*/ 	.byte	0x1d
	.zero		1


	//----- nvinfo : EIATTR_NUM_MBARRIERS
	.align		4
.L_37:
        /*01bc*/ 	.byte	0x03, 0x38
        /*01be*/ 	.short	0x0004


	//----- nvinfo : EIATTR_EXIT_INSTR_OFFSETS
	.align		4
        /*01c0*/ 	.byte	0x04, 0x1c
        /*01c2*/ 	.short	(.L_39 - .L_38)


	//   ....[0]....
.L_38:
        /*01c4*/ 	.word	0x00002200


	//----- nvinfo : EIATTR_REQNTID
	.align		4
.L_39:
        /*01c8*/ 	.byte	0x04, 0x10
        /*01ca*/ 	.short	(.L_41 - .L_40)
.L_40:
        /*01cc*/ 	.word	0x00000100
        /*01d0*/ 	.word	0x00000001
        /*01d4*/ 	.word	0x00000001


	//----- nvinfo : EIATTR_CRS_STACK_SIZE
	.align		4
.L_41:
        /*01d8*/ 	.byte	0x04, 0x1e
        /*01da*/ 	.short	(.L_43 - .L_42)
.L_42:
        /*01dc*/ 	.word	0x00000000


	//----- nvinfo : EIATTR_CBANK_PARAM_SIZE
	.align		4
.L_43:
        /*01e0*/ 	.byte	0x03, 0x19
        /*01e2*/ 	.short	0x0050


	//----- nvinfo : EIATTR_PARAM_CBANK
	.align		4
        /*01e4*/ 	.byte	0x04, 0x0a
        /*01e6*/ 	.short	(.L_45 - .L_44)
	.align		4
.L_44:
        /*01e8*/ 	.word	index@(.nv.constant0.gluon_wgmma)
        /*01ec*/ 	.short	0x0210
        /*01ee*/ 	.short	0x0050


	//----- nvinfo : EIATTR_SW_WAR
	.align		4
.L_45:
        /*01f0*/ 	.byte	0x04, 0x36
        /*01f2*/ 	.short	(.L_47 - .L_46)
.L_46:
        /*01f4*/ 	.word	0x00000008
.L_47:


//--------------------- .nv.callgraph             --------------------------
	.section	.nv.callgraph,"",@"SHT_CUDA_CALLGRAPH"
	.align	4
	.sectionentsize	8
	.align		4
        /*0000*/ 	.word	0x00000000
	.align		4
        /*0004*/ 	.word	0xffffffff
	.align		4
        /*0008*/ 	.word	0x00000000
	.align		4
        /*000c*/ 	.word	0xfffffffe
	.align		4
        /*0010*/ 	.word	0x00000000
	.align		4
        /*0014*/ 	.word	0xfffffffd
	.align		4
        /*0018*/ 	.word	0x00000000
	.align		4
        /*001c*/ 	.word	0xfffffffc


//--------------------- .text.gluon_wgmma         --------------------------
	.section	.text.gluon_wgmma,"ax",@progbits
	.align	128
        .global         gluon_wgmma
        .type           gluon_wgmma,@function
        .size           gluon_wgmma,(.L_x_52 - gluon_wgmma)
        .other          gluon_wgmma,@"STO_CUDA_ENTRY STV_DEFAULT"
gluon_wgmma:
.text.gluon_wgmma:
[----:B------:R-:W-:Y:S01]  /*0000*/  LDC R1, c[0x0][0x28] ;  /* 0x00000a00ff017b82 */ /* 0x000fe20000000800 */
[----:B------:R-:W1:Y:S07]  /*0010*/  S2R R0, SR_TID.X ;  /* 0x0000000000007919 */ /* 0x000e6e0000002100 */
[----:B------:R-:W2:Y:S01]  /*0020*/  S2UR UR4, SR_CgaCtaId ;  /* 0x00000000000479c3 */ /* 0x000ea20000008800 */
[----:B------:R-:W-:Y:S01]  /*0030*/  UMOV UR16, 0x400 ;  /* 0x0000040000107882 */ /* 0x000fe20000000000 */
[----:B------:R-:W-:Y:S01]  /*0040*/  ULDC UR6, c[0x0][0xc] ;  /* 0x0000030000067ab9 */ /* 0x000fe20000000800 */
[----:B------:R-:W-:Y:S01]  /*0050*/  ULDC.64 UR22, c[0x0][0x250] ;  /* 0x0000940000167ab9 */ /* 0x000fe20000000a00 */
[----:B------:R-:W-:Y:S04]  /*0060*/  BSSY B0, `(.L_x_0) ;  /* 0x000001f000007945 */ /* 0x000fe80003800000 */
[----:B------:R-:W3:Y:S08]  /*0070*/  LDC R4, c[0x0][0x228] ;  /* 0x00008a00ff047b82 */ /* 0x000ef00000000800 */
[----:B------:R-:W4:Y:S08]  /*0080*/  LDC R14, c[0x0][0x230] ;  /* 0x00008c00ff0e7b82 */ /* 0x000f300000000800 */
[----:B------:R-:W-:Y:S01]  /*0090*/  S2UR UR25, SR_CTAID.Y ;  /* 0x00000000001979c3 */ /* 0x000fe20000002600 */
[----:B--2---:R-:W-:-:S03]  /*00a0*/  ULEA UR16, UR4, UR16, 0x18 ;  /* 0x0000001004107291 */ /* 0x004fc6000f8ec03f */
[----:B------:R-:W-:Y:S01]  /*00b0*/  ULDC UR4, c[0x0][0x10] ;  /* 0x0000040000047ab9 */ /* 0x000fe20000000800 */
[----:B-1----:R-:W-:-:S03]  /*00c0*/  LOP3.LUT R6, R0, 0xff, RZ, 0xc0, !PT ;  /* 0x000000ff00067812 */ /* 0x002fc600078ec0ff */
[----:B------:R-:W1:Y:S01]  /*00d0*/  S2UR UR5, SR_CTAID.Z ;  /* 0x00000000000579c3 */ /* 0x000e620000002700 */
[----:B---3--:R-:W-:Y:S01]  /*00e0*/  VIADD R4, R4, 0xffffffff ;  /* 0xffffffff04047836 */ /* 0x008fe20000000000 */
[C---:B------:R-:W-:Y:S02]  /*00f0*/  ISETP.GE.U32.AND P0, PT, R6.reuse, 0x20, PT ;  /* 0x000000200600780c */ /* 0x040fe40003f06070 */
[C---:B------:R-:W-:Y:S02]  /*0100*/  ISETP.NE.U32.AND P2, PT, R6.reuse, RZ, PT ;  /* 0x000000ff0600720c */ /* 0x040fe40003f45070 */
[----:B------:R-:W-:Y:S02]  /*0110*/  LEA R12, R6, UR16, 0x2 ;  /* 0x00000010060c7c11 */ /* 0x000fe4000f8e10ff */
[----:B------:R-:W2:Y:S01]  /*0120*/  S2UR UR32, SR_CTAID.X ;  /* 0x00000000002079c3 */ /* 0x000ea20000002500 */
[----:B----4-:R-:W-:-:S06]  /*0130*/  VIADD R13, R14, 0xffffffff ;  /* 0xffffffff0e0d7836 */ /* 0x010fcc0000000000 */
[----:B------:R3:W-:Y:S01]  /*0140*/  @!P0 STS [R12], RZ ;  /* 0x000000ff0c008388 */ /* 0x0007e20000000800 */
[----:B------:R-:W-:-:S03]  /*0150*/  NOP ;  /* 0x0000000000007918 */ /* 0x000fc60000000000 */
[----:B------:R3:W-:Y:S01]  /*0160*/  @!P2 STS [UR16+0x24], R4 ;  /* 0x00002404ff00a988 */ /* 0x0007e20008000810 */
[----:B-1----:R-:W-:-:S03]  /*0170*/  UIMAD UR4, UR5, UR4, UR25 ;  /* 0x00000004050472a4 */ /* 0x002fc6000f8e0219 */
[----:B------:R3:W-:Y:S01]  /*0180*/  @!P2 STS [UR16+0x20], R13 ;  /* 0x0000200dff00a988 */ /* 0x0007e20008000810 */
[----:B--2---:R-:W-:-:S04]  /*0190*/  UIMAD UR4, UR4, UR6, UR32 ;  /* 0x00000006040472a4 */ /* 0x004fc8000f8e0220 */
[----:B------:R-:W-:-:S03]  /*01a0*/  UIMAD UR5, UR4, 0x180, URZ ;  /* 0x00000180040578a4 */ /* 0x000fc6000f8e023f */
[----:B------:R-:W-:Y:S01]  /*01b0*/  UMOV UR4, URZ ;  /* 0x0000003f00047c82 */ /* 0x000fe20008000000 */
[----:B------:R-:W-:-:S04]  /*01c0*/  UIADD3 UR18, UP0, UR5, UR22, URZ ;  /* 0x0000001605127290 */ /* 0x000fc8000ff1e03f */
[----:B------:R-:W-:Y:S01]  /*01d0*/  ULEA.HI.X.SX32 UR19, UR5, UR23, 0x1, UP0 ;  /* 0x0000001705137291 */ /* 0x000fe200080f0e3f */
[----:B---3--:R-:W-:Y:S11]  /*01e0*/  @P2 BRA `(.L_x_1) ;  /* 0x0000000000182947 */ /* 0x008ff60003800000 */
[----:B------:R-:W1:Y:S01]  /*01f0*/  LDS R2, [UR16+0x8] ;  /* 0x00000810ff027984 */ /* 0x000e620008000800 */
[----:B------:R-:W2:Y:S01]  /*0200*/  LDC.64 R8, c[0x0][0x210] ;  /* 0x00008400ff087b82 */ /* 0x000ea20000000a00 */
[----:B------:R-:W-:Y:S02]  /*0210*/  IMAD.MOV.U32 R3, RZ, RZ, 0x70 ;  /* 0x00000070ff037424 */ /* 0x000fe400078e00ff */
[----:B--2---:R2:W-:Y:S03]  /*0220*/  STS.64 [UR16], R8 ;  /* 0x00000008ff007988 */ /* 0x0045e60008000a10 */
[----:B-1----:R-:W-:-:S05]  /*0230*/  LOP3.LUT R2, R2, 0x10, R3, 0xd8, !PT ;  /* 0x0000001002027812 */ /* 0x002fca00078ed803 */
[----:B------:R2:W-:Y:S02]  /*0240*/  STS [UR16+0x8], R2 ;  /* 0x00000802ff007988 */ /* 0x0005e40008000810 */
.L_x_1:
[----:B------:R-:W-:Y:S05]  /*0250*/  BSYNC B0 ;  /* 0x0000000000007941 */ /* 0x000fea0003800000 */
.L_x_0:
[----:B------:R-:W-:Y:S04]  /*0260*/  BSSY B0, `(.L_x_2) ;  /* 0x000000a000007945 */ /* 0x000fe80003800000 */
[----:B------:R-:W-:Y:S05]  /*0270*/  @P2 BRA `(.L_x_3) ;  /* 0x0000000000202947 */ /* 0x000fea0003800000 */
[----:B--2---:R-:W1:Y:S01]  /*0280*/  LDS R2, [UR16+0x34] ;  /* 0x00003410ff027984 */ /* 0x004e620008000800 */
[----:B------:R-:W-:Y:S02]  /*0290*/  IMAD.MOV.U32 R3, RZ, RZ, 0x3f000000 ;  /* 0x3f000000ff037424 */ /* 0x000fe400078e00ff */
[----:B------:R-:W-:Y:S01]  /*02a0*/  @!P2 IMAD.MOV.U32 R5, RZ, RZ, 0x7f ;  /* 0x0000007fff05a424 */ /* 0x000fe200078e00ff */
[----:B------:R-:W2:Y:S02]  /*02b0*/  @!P2 LDS R8, [UR16+0x38] ;  /* 0x00003810ff08a984 */ /* 0x000ea40008000800 */
[----:B-1----:R-:W-:Y:S02]  /*02c0*/  LOP3.LUT R2, R2, 0xff000000, R3, 0xb8, !PT ;  /* 0xff00000002027812 */ /* 0x002fe400078eb803 */
[----:B--2---:R-:W-:-:S03]  /*02d0*/  @!P2 LOP3.LUT R3, R8, 0xff, R5, 0xb8, !PT ;  /* 0x000000ff0803a812 */ /* 0x004fc600078eb805 */
[----:B------:R1:W-:Y:S04]  /*02e0*/  STS [UR16+0x34], R2 ;  /* 0x00003402ff007988 */ /* 0x0003e80008000810 */
[----:B------:R1:W-:Y:S02]  /*02f0*/  @!P2 STS [UR16+0x38], R3 ;  /* 0x00003803ff00a988 */ /* 0x0003e40008000810 */
.L_x_3:
[----:B------:R-:W-:Y:S05]  /*0300*/  BSYNC B0 ;  /* 0x0000000000007941 */ /* 0x000fea0003800000 */
.L_x_2:
[----:B------:R-:W-:Y:S04]  /*0310*/  BSSY B0, `(.L_x_4) ;  /* 0x000000e000007945 */ /* 0x000fe80003800000 */
[----:B------:R-:W-:Y:S05]  /*0320*/  @P2 BRA `(.L_x_5) ;  /* 0x0000000000302947 */ /* 0x000fea0003800000 */
[----:B-1----:R-:W1:Y:S01]  /*0330*/  LDS R3, [UR16+0x34] ;  /* 0x00003410ff037984 */ /* 0x002e620008000800 */
[----:B------:R-:W3:Y:S03]  /*0340*/  LDC.64 R10, c[0x0][0x238] ;  /* 0x00008e00ff0a7b82 */ /* 0x000ee60000000a00 */
[----:B--2---:R-:W2:Y:S01]  /*0350*/  LDS R2, [UR16+0x1c] ;  /* 0x00001c10ff027984 */ /* 0x004ea20008000800 */
[C---:B---3--:R-:W-:Y:S01]  /*0360*/  SHF.L.U64.HI R8, R10.reuse, 0x1, R11 ;  /* 0x000000010a087819 */ /* 0x048fe2000001020b */
[----:B------:R-:W-:-:S03]  /*0370*/  IMAD.SHL.U32 R5, R10, 0x2, RZ ;  /* 0x000000020a057824 */ /* 0x000fc600078e00ff */
[--C-:B------:R-:W-:Y:S02]  /*0380*/  SHF.R.U32.HI R7, RZ, 0x4, R8.reuse ;  /* 0x00000004ff077819 */ /* 0x100fe40000011608 */
[----:B------:R-:W-:-:S05]  /*0390*/  SHF.R.U64 R5, R5, 0x4, R8 ;  /* 0x0000000405057819 */ /* 0x000fca0000001208 */
[----:B------:R3:W-:Y:S01]  /*03a0*/  STS [UR16+0xc], R5 ;  /* 0x00000c05ff007988 */ /* 0x0007e20008000810 */
[----:B-1----:R-:W-:Y:S02]  /*03b0*/  LOP3.LUT R3, R3, 0x7, RZ, 0xb8, !PT ;  /* 0x0000000703037812 */ /* 0x002fe400078eb8ff */
[----:B--2---:R-:W-:-:S03]  /*03c0*/  LOP3.LUT R2, R2, 0xf, R7, 0xb8, !PT ;  /* 0x0000000f02027812 */ /* 0x004fc600078eb807 */
[----:B------:R3:W-:Y:S04]  /*03d0*/  STS [UR16+0x34], R3 ;  /* 0x00003403ff007988 */ /* 0x0007e80008000810 */
[----:B------:R3:W-:Y:S02]  /*03e0*/  STS [UR16+0x1c], R2 ;  /* 0x00001c02ff007988 */ /* 0x0007e40008000810 */
.L_x_5:
[----:B------:R-:W-:Y:S05]  /*03f0*/  BSYNC B0 ;  /* 0x0000000000007941 */ /* 0x000fea0003800000 */
.L_x_4:
[----:B------:R-:W-:Y:S04]  /*0400*/  BSSY B1, `(.L_x_6) ;  /* 0x000001a000017945 */ /* 0x000fe80003800000 */
[----:B------:R-:W-:Y:S04]  /*0410*/  BSSY B0, `(.L_x_7) ;  /* 0x0000015000007945 */ /* 0x000fe80003800000 */
[----:B------:R-:W-:Y:S05]  /*0420*/  @P2 BRA `(.L_x_8) ;  /* 0x0000000000202947 */ /* 0x000fea0003800000 */
[----:B-123--:R-:W1:Y:S02]  /*0430*/  LDS R2, [UR16+0x34] ;  /* 0x00003410ff027984 */ /* 0x00ee640008000800 */
[----:B-1----:R-:W-:-:S05]  /*0440*/  LOP3.LUT R2, R2, 0x38, RZ, 0xb8, !PT ;  /* 0x0000003802027812 */ /* 0x002fca00078eb8ff */
[----:B------:R1:W-:Y:S01]  /*0450*/  STS [UR16+0x34], R2 ;  /* 0x00003402ff007988 */ /* 0x0003e20008000810 */
[----:B------:R-:W-:Y:S05]  /*0460*/  @P2 BRA `(.L_x_9) ;  /* 0x0000000000202947 */ /* 0x000fea0003800000 */
[----:B-1----:R-:W1:Y:S01]  /*0470*/  LDS R2, [UR16+0x8] ;  /* 0x00000810ff027984 */ /* 0x002e620008000800 */
[----:B------:R-:W-:-:S05]  /*0480*/  IMAD.MOV.U32 R3, RZ, RZ, 0x780 ;  /* 0x00000780ff037424 */ /* 0x000fca00078e00ff */
[----:B-1----:R-:W-:-:S05]  /*0490*/  LOP3.LUT R2, R2, 0x500, R3, 0xd8, !PT ;  /* 0x0000050002027812 */ /* 0x002fca00078ed803 */
[----:B------:R4:W-:Y:S02]  /*04a0*/  STS [UR16+0x8], R2 ;  /* 0x00000802ff007988 */ /* 0x0009e40008000810 */
.L_x_8:
[----:B------:R-:W-:Y:S05]  /*04b0*/  @P2 BRA `(.L_x_10) ;  /* 0x0000000000282947 */ /* 0x000fea0003800000 */
[----:B-1234-:R-:W1:Y:S02]  /*04c0*/  LDS R2, [UR16+0x8] ;  /* 0x00000810ff027984 */ /* 0x01ee640008000800 */
[----:B-1----:R-:W-:-:S05]  /*04d0*/  LOP3.LUT R2, R2, 0x1800, RZ, 0xb8, !PT ;  /* 0x0000180002027812 */ /* 0x002fca00078eb8ff */
[----:B------:R2:W-:Y:S02]  /*04e0*/  STS [UR16+0x8], R2 ;  /* 0x00000802ff007988 */ /* 0x0005e40008000810 */
.L_x_9:
[----:B------:R-:W-:Y:S05]  /*04f0*/  @P2 BREAK B0 ;  /* 0x0000000000002942 */ /* 0x000fea0003800000 */
[----:B------:R-:W-:Y:S05]  /*0500*/  @P2 BRA `(.L_x_11) ;  /* 0x0000000000242947 */ /* 0x000fea0003800000 */
[----:B------:R-:W3:Y:S01]  /*0510*/  LDS R3, [UR16+0x8] ;  /* 0x00000810ff037984 */ /* 0x000ee20008000800 */
[----:B-12---:R-:W-:-:S05]  /*0520*/  IMAD.MOV.U32 R2, RZ, RZ, 0x6000 ;  /* 0x00006000ff027424 */ /* 0x006fca00078e00ff */
[----:B---3--:R-:W-:-:S04]  /*0530*/  LOP3.LUT R2, R3, 0x6000, R2, 0xd8, !PT ;  /* 0x0000600003027812 */ /* 0x008fc800078ed802 */
[----:B------:R-:W-:-:S05]  /*0540*/  LOP3.LUT R2, R2, 0x400000, RZ, 0xb8, !PT ;  /* 0x0040000002027812 */ /* 0x000fca00078eb8ff */
[----:B------:R5:W-:Y:S02]  /*0550*/  STS [UR16+0x8], R2 ;  /* 0x00000802ff007988 */ /* 0x000be40008000810 */
.L_x_10:
[----:B------:R-:W-:Y:S05]  /*0560*/  BSYNC B0 ;  /* 0x0000000000007941 */ /* 0x000fea0003800000 */
.L_x_7:
[----:B-12345:R-:W1:Y:S02]  /*0570*/  @!P2 LDS R2, [UR16+0x8] ;  /* 0x00000810ff02a984 */ /* 0x03ee640008000800 */
[----:B-1----:R-:W-:-:S05]  /*0580*/  @!P2 LOP3.LUT R2, R2, 0x8000, RZ, 0xb8, !PT ;  /* 0x000080000202a812 */ /* 0x002fca00078eb8ff */
[----:B------:R3:W-:Y:S02]  /*0590*/  @!P2 STS [UR16+0x8], R2 ;  /* 0x00000802ff00a988 */ /* 0x0007e40008000810 */
.L_x_11:
[----:B------:R-:W-:Y:S05]  /*05a0*/  BSYNC B1 ;  /* 0x0000000000017941 */ /* 0x000fea0003800000 */
.L_x_6:
[----:B------:R-:W-:Y:S05]  /*05b0*/  WARPSYNC.ALL ;  /* 0x0000000000007948 */ /* 0x000fea0003800000 */
[----:B------:R-:W4:Y:S02]  /*05c0*/  LDC R5, c[0x0][0x22c] ;  /* 0x00008b00ff057b82 */ /* 0x000f240000000800 */
[----:B----4-:R-:W-:Y:S01]  /*05d0*/  VIADD R5, R5, 0xffffffff ;  /* 0xffffffff05057836 */ /* 0x010fe20000000000 */
[----:B------:R-:W-:Y:S06]  /*05e0*/  @P0 BRA `(.L_x_12) ;  /* 0x0000000000280947 */ /* 0x000fec0003800000 */
[----:B-123--:R-:W1:Y:S01]  /*05f0*/  S2R R2, SR_LANEID ;  /* 0x0000000000027919 */ /* 0x00ee620000000000 */
[----:B------:R-:W-:Y:S05]  /*0600*/  WARPSYNC.ALL ;  /* 0x0000000000007948 */ /* 0x000fea0003800000 */
[----:B-1----:R-:W-:-:S05]  /*0610*/  IMAD.SHL.U32 R7, R2, 0x4, RZ ;  /* 0x0000000402077824 */ /* 0x002fca00078e00ff */
[----:B------:R-:W1:Y:S01]  /*0620*/  LDS R9, [R7+UR16] ;  /* 0x0000001007097984 */ /* 0x000e620008000800 */
[----:B------:R-:W-:-:S05]  /*0630*/  IADD3 R2, P1, R7, UR18, RZ ;  /* 0x0000001207027c10 */ /* 0x000fca000ff3e0ff */
[----:B------:R-:W-:-:S05]  /*0640*/  IMAD.X R3, RZ, RZ, UR19, P1 ;  /* 0x00000013ff037e24 */ /* 0x000fca00088e06ff */
[----:B-1----:R4:W5:Y:S01]  /*0650*/  ATOMG.E.EXCH.STRONG.GPU PT, RZ, [R2], R9 ;  /* 0x0000000902ff73a8 */ /* 0x00296200041ee100 */
[----:B------:R-:W-:-:S04]  /*0660*/  DEPBAR {5,4,3,2,1,0} ;  /* 0x0000003f0000791a */ /* 0x000fc80000000000 */
[----:B------:R4:W-:Y:S01]  /*0670*/  UTMACCTL.IV [UR18] ;  /* 0x00000000120079b9 */ /* 0x0009e20008000000 */
[----:B------:R-:W-:Y:S01]  /*0680*/  NOP ;  /* 0x0000000000007918 */ /* 0x000fe20000000000 */
.L_x_12:
[----:B------:R-:W-:Y:S05]  /*0690*/  @P0 BRA `(.L_x_13) ;  /* 0x00000000000c0947 */ /* 0x000fea0003800000 */
[----:B------:R0:W-:Y:S01]  /*06a0*/  UTMACMDFLUSH ;  /* 0x00000000000079b7 */ /* 0x0001e20000000000 */
[----:B------:R-:W-:Y:S05]  /*06b0*/  @P0 BRA `(.L_x_13) ;  /* 0x0000000000040947 */ /* 0x000fea0003800000 */
[----:B------:R-:W-:-:S04]  /*06c0*/  DEPBAR.LE SB0, 0x0 ;  /* 0x000080000000791a */ /* 0x000fc80000000000 */
.L_x_13:
[----:B------:R-:W-:Y:S05]  /*06d0*/  WARPSYNC.ALL ;  /* 0x0000000000007948 */ /* 0x000fea0003800000 */
[----:B-----5:R-:W-:Y:S06]  /*06e0*/  BAR.SYNC.DEFER_BLOCKING 0x0 ;  /* 0x0000000000007b1d */ /* 0x020fec0000010000 */
[----:B------:R-:W-:Y:S02]  /*06f0*/  BSSY B1, `(.L_x_14) ;  /* 0x000000b000017945 */ /* 0x000fe40003800000 */
[----:B------:R-:W-:Y:S06]  /*0700*/  BAR.SYNC.DEFER_BLOCKING 0x0 ;  /* 0x0000000000007b1d */ /* 0x000fec0000010000 */
[----:B------:R5:W-:Y:S01]  /*0710*/  @!P0 STS [R12], RZ ;  /* 0x000000ff0c008388 */ /* 0x000be20000000800 */
[----:B------:R-:W-:Y:S01]  /*0720*/  NOP ;  /* 0x0000000000007918 */ /* 0x000fe20000000000 */
[----:B------:R-:W-:Y:S05]  /*0730*/  @P2 BRA `(.L_x_15) ;  /* 0x0000000000182947 */ /* 0x000fea0003800000 */
[----:B-1234-:R-:W1:Y:S01]  /*0740*/  LDS R2, [UR16+0x8] ;  /* 0x00000810ff027984 */ /* 0x01ee620008000800 */
[----:B------:R-:W2:Y:S01]  /*0750*/  LDC.64 R8, c[0x0][0x218] ;  /* 0x00008600ff087b82 */ /* 0x000ea20000000a00 */
[----:B------:R-:W-:Y:S02]  /*0760*/  IMAD.MOV.U32 R3, RZ, RZ, 0x70 ;  /* 0x00000070ff037424 */ /* 0x000fe400078e00ff */
[----:B--2---:R2:W-:Y:S03]  /*0770*/  STS.64 [UR16], R8 ;  /* 0x00000008ff007988 */ /* 0x0045e60008000a10 */
[----:B-1----:R-:W-:-:S05]  /*0780*/  LOP3.LUT R2, R2, 0x10, R3, 0xd8, !PT ;  /* 0x0000001002027812 */ /* 0x002fca00078ed803 */
[----:B------:R2:W-:Y:S02]  /*0790*/  STS [UR16+0x8], R2 ;  /* 0x00000802ff007988 */ /* 0x0005e40008000810 */
.L_x_15:
[----:B----4-:R-:W-:Y:S05]  /*07a0*/  BSYNC B1 ;  /* 0x0000000000017941 */ /* 0x010fea0003800000 */
.L_x_14:
[----:B------:R-:W-:Y:S04]  /*07b0*/  BSSY B1, `(.L_x_16) ;  /* 0x000000a000017945 */ /* 0x000fe80003800000 */
[----:B------:R-:W-:Y:S05]  /*07c0*/  @P2 BRA `(.L_x_17) ;  /* 0x0000000000202947 */ /* 0x000fea0003800000 */
[----:B-123--:R-:W1:Y:S01]  /*07d0*/  LDS R2, [UR16+0x34] ;  /* 0x00003410ff027984 */ /* 0x00ee620008000800 */
[----:B------:R-:W-:Y:S02]  /*07e0*/  IMAD.MOV.U32 R7, RZ, RZ, 0x3f000000 ;  /* 0x3f000000ff077424 */ /* 0x000fe400078e00ff */
[----:B------:R-:W-:Y:S01]  /*07f0*/  @!P2 IMAD.MOV.U32 R3, RZ, RZ, 0x3f ;  /* 0x0000003fff03a424 */ /* 0x000fe200078e00ff */
[----:B------:R-:W2:Y:S02]  /*0800*/  @!P2 LDS R8, [UR16+0x38] ;  /* 0x00003810ff08a984 */ /* 0x000ea40008000800 */
[----:B-1----:R-:W-:Y:S02]  /*0810*/  LOP3.LUT R2, R2, 0xff000000, R7, 0xb8, !PT ;  /* 0xff00000002027812 */ /* 0x002fe400078eb807 */
[----:B--2---:R-:W-:-:S03]  /*0820*/  @!P2 LOP3.LUT R3, R8, 0xff, R3, 0xb8, !PT ;  /* 0x000000ff0803a812 */ /* 0x004fc600078eb803 */
[----:B------:R4:W-:Y:S04]  /*0830*/  STS [UR16+0x34], R2 ;  /* 0x00003402ff007988 */ /* 0x0009e80008000810 */
[----:B------:R4:W-:Y:S02]  /*0840*/  @!P2 STS [UR16+0x38], R3 ;  /* 0x00003803ff00a988 */ /* 0x0009e40008000810 */
.L_x_17:
[----:B------:R-:W-:Y:S05]  /*0850*/  BSYNC B1 ;  /* 0x0000000000017941 */ /* 0x000fea0003800000 */
.L_x_16:
[----:B------:R-:W-:Y:S04]  /*0860*/  BSSY B1, `(.L_x_18) ;  /* 0x0000004000017945 */ /* 0x000fe80003800000 */
[----:B------:R-:W-:Y:S05]  /*0870*/  @P2 BRA `(.L_x_19) ;  /* 0x0000000000082947 */ /* 0x000fea0003800000 */
[----:B------:R1:W-:Y:S04]  /*0880*/  STS [UR16+0x24], R13 ;  /* 0x0000240dff007988 */ /* 0x0003e80008000810 */
[----:B------:R1:W-:Y:S02]  /*0890*/  STS [UR16+0x20], R5 ;  /* 0x00002005ff007988 */ /* 0x0003e40008000810 */
.L_x_19:
[----:B------:R-:W-:Y:S05]  /*08a0*/  BSYNC B1 ;  /* 0x0000000000017941 */ /* 0x000fea0003800000 */
.L_x_18:
[----:B------:R-:W-:Y:S04]  /*08b0*/  BSSY B1, `(.L_x_20) ;  /* 0x000000e000017945 */ /* 0x000fe80003800000 */
[----:B------:R-:W-:Y:S05]  /*08c0*/  @P2 BRA `(.L_x_21) ;  /* 0x0000000000302947 */ /* 0x000fea0003800000 */
[----:B----4-:R-:W4:Y:S01]  /*08d0*/  LDS R3, [UR16+0x34] ;  /* 0x00003410ff037984 */ /* 0x010f220008000800 */
[----:B------:R-:W4:Y:S03]  /*08e0*/  LDC.64 R10, c[0x0][0x240] ;  /* 0x00009000ff0a7b82 */ /* 0x000f260000000a00 */
[----:B-123--:R-:W1:Y:S01]  /*08f0*/  LDS R2, [UR16+0x1c] ;  /* 0x00001c10ff027984 */ /* 0x00ee620008000800 */
[C---:B----4-:R-:W-:Y:S01]  /*0900*/  SHF.L.U64.HI R8, R10.reuse, 0x1, R11 ;  /* 0x000000010a087819 */ /* 0x050fe2000001020b */
[----:B------:R-:W-:-:S03]  /*0910*/  IMAD.SHL.U32 R7, R10, 0x2, RZ ;  /* 0x000000020a077824 */ /* 0x000fc600078e00ff */
[--C-:B------:R-:W-:Y:S02]  /*0920*/  SHF.R.U32.HI R9, RZ, 0x4, R8.reuse ;  /* 0x00000004ff097819 */ /* 0x100fe40000011608 */
[----:B------:R-:W-:-:S05]  /*0930*/  SHF.R.U64 R7, R7, 0x4, R8 ;  /* 0x0000000407077819 */ /* 0x000fca0000001208 */
[----:B------:R2:W-:Y:S01]  /*0940*/  STS [UR16+0xc], R7 ;  /* 0x00000c07ff007988 */ /* 0x0005e20008000810 */
[----:B------:R-:W-:Y:S02]  /*0950*/  LOP3.LUT R3, R3, 0x7, RZ, 0xb8, !PT ;  /* 0x0000000703037812 */ /* 0x000fe400078eb8ff */
[----:B-1----:R-:W-:-:S03]  /*0960*/  LOP3.LUT R2, R2, 0xf, R9, 0xb8, !PT ;  /* 0x0000000f02027812 */ /* 0x002fc600078eb809 */
[----:B------:R2:W-:Y:S04]  /*0970*/  STS [UR16+0x34], R3 ;  /* 0x00003403ff007988 */ /* 0x0005e80008000810 */
[----:B------:R2:W-:Y:S02]  /*0980*/  STS [UR16+0x1c], R2 ;  /* 0x00001c02ff007988 */ /* 0x0005e40008000810 */
.L_x_21:
[----:B------:R-:W-:Y:S05]  /*0990*/  BSYNC B1 ;  /* 0x0000000000017941 */ /* 0x000fea0003800000 */
.L_x_20:
[----:B------:R-:W-:Y:S04]  /*09a0*/  BSSY B2, `(.L_x_22) ;  /* 0x000001a000027945 */ /* 0x000fe80003800000 */
[----:B------:R-:W-:Y:S04]  /*09b0*/  BSSY B1, `(.L_x_23) ;  /* 0x0000015000017945 */ /* 0x000fe80003800000 */
[----:B------:R-:W-:Y:S05]  /*09c0*/  @P2 BRA `(.L_x_24) ;  /* 0x0000000000202947 */ /* 0x000fea0003800000 */
[----:B-1234-:R-:W1:Y:S02]  /*09d0*/  LDS R2, [UR16+0x34] ;  /* 0x00003410ff027984 */ /* 0x01ee640008000800 */
[----:B-1----:R-:W-:-:S05]  /*09e0*/  LOP3.LUT R2, R2, 0x38, RZ, 0xb8, !PT ;  /* 0x0000003802027812 */ /* 0x002fca00078eb8ff */
[----:B------:R1:W-:Y:S01]  /*09f0*/  STS [UR16+0x34], R2 ;  /* 0x00003402ff007988 */ /* 0x0003e20008000810 */
[----:B------:R-:W-:Y:S05]  /*0a00*/  @P2 BRA `(.L_x_25) ;  /* 0x0000000000202947 */ /* 0x000fea0003800000 */
[----:B-1----:R-:W1:Y:S01]  /*0a10*/  LDS R2, [UR16+0x8] ;  /* 0x00000810ff027984 */ /* 0x002e620008000800 */
[----:B------:R-:W-:-:S05]  /*0a20*/  IMAD.MOV.U32 R3, RZ, RZ, 0x780 ;  /* 0x00000780ff037424 */ /* 0x000fca00078e00ff */
[----:B-1----:R-:W-:-:S05]  /*0a30*/  LOP3.LUT R2, R2, 0x500, R3, 0xd8, !PT ;  /* 0x0000050002027812 */ /* 0x002fca00078ed803 */
[----:B------:R1:W-:Y:S02]  /*0a40*/  STS [UR16+0x8], R2 ;  /* 0x00000802ff007988 */ /* 0x0003e40008000810 */
.L_x_24:
[----:B------:R-:W-:Y:S05]  /*0a50*/  @P2 BRA `(.L_x_26) ;  /* 0x0000000000282947 */ /* 0x000fea0003800000 */
[----:B-1234-:R-:W1:Y:S02]  /*0a60*/  LDS R2, [UR16+0x8] ;  /* 0x00000810ff027984 */ /* 0x01ee640008000800 */
[----:B-1----:R-:W-:-:S05]  /*0a70*/  LOP3.LUT R2, R2, 0x1800, RZ, 0xb8, !PT ;  /* 0x0000180002027812 */ /* 0x002fca00078eb8ff */
[----:B------:R2:W-:Y:S02]  /*0a80*/  STS [UR16+0x8], R2 ;  /* 0x00000802ff007988 */ /* 0x0005e40008000810 */
.L_x_25:
[----:B------:R-:W-:Y:S05]  /*0a90*/  @P2 BREAK B1 ;  /* 0x0000000000012942 */ /* 0x000fea0003800000 */
[----:B------:R-:W-:Y:S05]  /*0aa0*/  @P2 BRA `(.L_x_27) ;  /* 0x0000000000242947 */ /* 0x000fea0003800000 */
[----:B-12---:R-:W1:Y:S01]  /*0ab0*/  LDS R2, [UR16+0x8] ;  /* 0x00000810ff027984 */ /* 0x006e620008000800 */
[----:B------:R-:W-:-:S05]  /*0ac0*/  IMAD.MOV.U32 R3, RZ, RZ, 0x6000 ;  /* 0x00006000ff037424 */ /* 0x000fca00078e00ff */
[----:B-1----:R-:W-:-:S04]  /*0ad0*/  LOP3.LUT R2, R2, 0x6000, R3, 0xd8, !PT ;  /* 0x0000600002027812 */ /* 0x002fc800078ed803 */
[----:B------:R-:W-:-:S05]  /*0ae0*/  LOP3.LUT R2, R2, 0x400000, RZ, 0xb8, !PT ;  /* 0x0040000002027812 */ /* 0x000fca00078eb8ff */
[----:B------:R1:W-:Y:S02]  /*0af0*/  STS [UR16+0x8], R2 ;  /* 0x00000802ff007988 */ /* 0x0003e40008000810 */
.L_x_26:
[----:B------:R-:W-:Y:S05]  /*0b00*/  BSYNC B1 ;  /* 0x0000000000017941 */ /* 0x000fea0003800000 */
.L_x_23:
[----:B-1234-:R-:W1:Y:S02]  /*0b10*/  @!P2 LDS R2, [UR16+0x8] ;  /* 0x00000810ff02a984 */ /* 0x01ee640008000800 */
[----:B-1----:R-:W-:-:S05]  /*0b20*/  @!P2 LOP3.LUT R2, R2, 0x8000, RZ, 0xb8, !PT ;  /* 0x000080000202a812 */ /* 0x002fca00078eb8ff */
[----:B------:R3:W-:Y:S02]  /*0b30*/  @!P2 STS [UR16+0x8], R2 ;  /* 0x00000802ff00a988 */ /* 0x0007e40008000810 */
.L_x_27:
[----:B------:R-:W-:Y:S05]  /*0b40*/  BSYNC B2 ;  /* 0x0000000000027941 */ /* 0x000fea0003800000 */
.L_x_22:
[----:B------:R-:W-:Y:S05]  /*0b50*/  WARPSYNC.ALL ;  /* 0x0000000000007948 */ /* 0x000fea0003800000 */
[----:B------:R-:W-:-:S04]  /*0b60*/  UIADD3 UR21, UR5, 0x80, URZ ;  /* 0x0000008005157890 */ /* 0x000fc8000fffe03f */
[----:B------:R-:W-:-:S04]  /*0b70*/  UIADD3 UR20, UP0, UR21, UR22, URZ ;  /* 0x0000001615147290 */ /* 0x000fc8000ff1e03f */
[----:B------:R-:W-:Y:S01]  /*0b80*/  ULEA.HI.X.SX32 UR21, UR21, UR23, 0x1, UP0 ;  /* 0x0000001715157291 */ /* 0x000fe200080f0e3f */
[----:B------:R-:W-:Y:S11]  /*0b90*/  @P0 BRA `(.L_x_28) ;  /* 0x0000000000280947 */ /* 0x000ff60003800000 */
[----:B-123--:R-:W1:Y:S01]  /*0ba0*/  S2R R2, SR_LANEID ;  /* 0x0000000000027919 */ /* 0x00ee620000000000 */
[----:B------:R-:W-:Y:S05]  /*0bb0*/  WARPSYNC.ALL ;  /* 0x0000000000007948 */ /* 0x000fea0003800000 */
[----:B-1----:R-:W-:-:S05]  /*0bc0*/  IMAD.SHL.U32 R8, R2, 0x4, RZ ;  /* 0x0000000402087824 */ /* 0x002fca00078e00ff */
[----:B------:R-:W1:Y:S01]  /*0bd0*/  LDS R7, [R8+UR16] ;  /* 0x0000001008077984 */ /* 0x000e620008000800 */
[----:B------:R-:W-:-:S05]  /*0be0*/  IADD3 R2, P1, R8, UR20, RZ ;  /* 0x0000001408027c10 */ /* 0x000fca000ff3e0ff */
[----:B------:R-:W-:-:S05]  /*0bf0*/  IMAD.X R3, RZ, RZ, UR21, P1 ;  /* 0x00000015ff037e24 */ /* 0x000fca00088e06ff */
[----:B-1----:R4:W2:Y:S01]  /*0c00*/  ATOMG.E.EXCH.STRONG.GPU PT, RZ, [R2], R7 ;  /* 0x0000000702ff73a8 */ /* 0x0028a200041ee100 */
[----:B------:R-:W-:-:S04]  /*0c10*/  DEPBAR {5,4,3,2,1,0} ;  /* 0x0000003f0000791a */ /* 0x000fc80000000000 */
[----:B------:R4:W-:Y:S01]  /*0c20*/  UTMACCTL.IV [UR20] ;  /* 0x00000000140079b9 */ /* 0x0009e20008000000 */
[----:B------:R-:W-:Y:S01]  /*0c30*/  NOP ;  /* 0x0000000000007918 */ /* 0x000fe20000000000 */
.L_x_28:
[----:B------:R-:W-:Y:S05]  /*0c40*/  @P0 BRA `(.L_x_29) ;  /* 0x00000000000c0947 */ /* 0x000fea0003800000 */
[----:B------:R0:W-:Y:S01]  /*0c50*/  UTMACMDFLUSH ;  /* 0x00000000000079b7 */ /* 0x0001e20000000000 */
[----:B------:R-:W-:Y:S05]  /*0c60*/  @P0 BRA `(.L_x_29) ;  /* 0x0000000000040947 */ /* 0x000fea0003800000 */
[----:B------:R-:W-:-:S04]  /*0c70*/  DEPBAR.LE SB0, 0x0 ;  /* 0x000080000000791a */ /* 0x000fc80000000000 */
.L_x_29:
[----:B------:R-:W-:Y:S05]  /*0c80*/  WARPSYNC.ALL ;  /* 0x0000000000007948 */ /* 0x000fea0003800000 */
[----:B--2---:R-:W-:Y:S06]  /*0c90*/  BAR.SYNC.DEFER_BLOCKING 0x0 ;  /* 0x0000000000007b1d */ /* 0x004fec0000010000 */
[----:B------:R-:W-:Y:S02]  /*0ca0*/  BSSY B2, `(.L_x_30) ;  /* 0x000000b000027945 */ /* 0x000fe40003800000 */
[----:B------:R-:W-:Y:S06]  /*0cb0*/  BAR.SYNC.DEFER_BLOCKING 0x0 ;  /* 0x0000000000007b1d */ /* 0x000fec0000010000 */
[----:B------:R2:W-:Y:S01]  /*0cc0*/  @!P0 STS [R12], RZ ;  /* 0x000000ff0c008388 */ /* 0x0005e20000000800 */
[----:B------:R-:W-:Y:S01]  /*0cd0*/  NOP ;  /* 0x0000000000007918 */ /* 0x000fe20000000000 */
[----:B------:R-:W-:Y:S05]  /*0ce0*/  @P2 BRA `(.L_x_31) ;  /* 0x0000000000182947 */ /* 0x000fea0003800000 */
[----:B-1-34-:R-:W1:Y:S01]  /*0cf0*/  LDS R2, [UR16+0x8] ;  /* 0x00000810ff027984 */ /* 0x01ae620008000800 */
[----:B------:R-:W3:Y:S01]  /*0d00*/  LDC.64 R8, c[0x0][0x220] ;  /* 0x00008800ff087b82 */ /* 0x000ee20000000a00 */
[----:B------:R-:W-:Y:S02]  /*0d10*/  IMAD.MOV.U32 R3, RZ, RZ, 0x70 ;  /* 0x00000070ff037424 */ /* 0x000fe400078e00ff */
[----:B---3--:R3:W-:Y:S03]  /*0d20*/  STS.64 [UR16], R8 ;  /* 0x00000008ff007988 */ /* 0x0087e60008000a10 */
[----:B-1----:R-:W-:-:S05]  /*0d30*/  LOP3.LUT R2, R2, 0x10, R3, 0xd8, !PT ;  /* 0x0000001002027812 */ /* 0x002fca00078ed803 */
[----:B------:R3:W-:Y:S02]  /*0d40*/  STS [UR16+0x8], R2 ;  /* 0x00000802ff007988 */ /* 0x0007e40008000810 */
.L_x_31:
[----:B----4-:R-:W-:Y:S05]  /*0d50*/  BSYNC B2 ;  /* 0x0000000000027941 */ /* 0x010fea0003800000 */
.L_x_30:
[----:B------:R-:W-:Y:S04]  /*0d60*/  BSSY B3, `(.L_x_32) ;  /* 0x0000011000037945 */ /* 0x000fe80003800000 */
[----:B------:R-:W-:Y:S04]  /*0d70*/  BSSY B2, `(.L_x_33) ;  /* 0x000000e000027945 */ /* 0x000fe80003800000 */
[----:B------:R-:W-:Y:S05]  /*0d80*/  @P2 BRA `(.L_x_34) ;  /* 0x0000000000242947 */ /* 0x000fea0003800000 */
[----:B-1-3--:R-:W1:Y:S01]  /*0d90*/  LDS R2, [UR16+0x34] ;  /* 0x00003410ff027984 */ /* 0x00ae620008000800 */
[----:B------:R-:W-:-:S05]  /*0da0*/  IMAD.MOV.U32 R3, RZ, RZ, 0x3f000000 ;  /* 0x3f000000ff037424 */ /* 0x000fca00078e00ff */
[----:B-1----:R-:W-:-:S05]  /*0db0*/  LOP3.LUT R2, R2, 0xff000000, R3, 0xb8, !PT ;  /* 0xff00000002027812 */ /* 0x002fca00078eb803 */
[----:B------:R1:W-:Y:S01]  /*0dc0*/  STS [UR16+0x34], R2 ;  /* 0x00003402ff007988 */ /* 0x0003e20008000810 */
[----:B------:R-:W-:Y:S05]  /*0dd0*/  @P2 BRA `(.L_x_35) ;  /* 0x00000000001c2947 */ /* 0x000fea0003800000 */
[----:B-1----:R-:W1:Y:S01]  /*0de0*/  LDS R2, [UR16+0x38] ;  /* 0x00003810ff027984 */ /* 0x002e620008000800 */
[----:B------:R-:W-:-:S05]  /*0df0*/  IMAD.MOV.U32 R3, RZ, RZ, 0x7f ;  /* 0x0000007fff037424 */ /* 0x000fca00078e00ff */
[----:B-1----:R-:W-:-:S05]  /*0e00*/  LOP3.LUT R2, R2, 0xff, R3, 0xb8, !PT ;  /* 0x000000ff02027812 */ /* 0x002fca00078eb803 */
[----:B------:R4:W-:Y:S02]  /*0e10*/  STS [UR16+0x38], R2 ;  /* 0x00003802ff007988 */ /* 0x0009e40008000810 */
.L_x_34:
[----:B------:R-:W-:Y:S05]  /*0e20*/  @P2 BREAK B2 ;  /* 0x0000000000022942 */ /* 0x000fea0003800000 */
[----:B------:R-:W-:Y:S05]  /*0e30*/  @P2 BRA `(.L_x_36) ;  /* 0x00000000000c2947 */ /* 0x000fea0003800000 */
[----:B------:R1:W-:Y:S02]  /*0e40*/  STS [UR16+0x20], R5 ;  /* 0x00002005ff007988 */ /* 0x0003e40008000810 */
.L_x_35:
[----:B------:R-:W-:Y:S05]  /*0e50*/  BSYNC B2 ;  /* 0x0000000000027941 */ /* 0x000fea0003800000 */
.L_x_33:
[----:B------:R1:W-:Y:S02]  /*0e60*/  @!P2 STS [UR16+0x24], R4 ;  /* 0x00002404ff00a988 */ /* 0x0003e40008000810 */
.L_x_36:
[----:B------:R-:W-:Y:S05]  /*0e70*/  BSYNC B3 ;  /* 0x0000000000037941 */ /* 0x000fea0003800000 */
.L_x_32:
[----:B------:R-:W-:Y:S05]  /*0e80*/  WARPSYNC.ALL ;  /* 0x0000000000007948 */ /* 0x000fea0003800000 */
[----:B------:R-:W-:Y:S04]  /*0e90*/  BSSY B3, `(.L_x_37) ;  /* 0x000000e000037945 */ /* 0x000fe80003800000 */
[----:B------:R-:W-:Y:S05]  /*0ea0*/  @P2 BRA `(.L_x_38) ;  /* 0x0000000000302947 */ /* 0x000fea0003800000 */
[----:B------:R-:W5:Y:S01]  /*0eb0*/  LDS R3, [UR16+0x34] ;  /* 0x00003410ff037984 */ /* 0x000f620008000800 */
[----:B-1----:R-:W1:Y:S03]  /*0ec0*/  LDC.64 R4, c[0x0][0x248] ;  /* 0x00009200ff047b82 */ /* 0x002e660000000a00 */
[----:B---34-:R-:W3:Y:S01]  /*0ed0*/  LDS R2, [UR16+0x1c] ;  /* 0x00001c10ff027984 */ /* 0x018ee20008000800 */
[C---:B-1----:R-:W-:Y:S01]  /*0ee0*/  SHF.L.U64.HI R5, R4.reuse, 0x1, R5 ;  /* 0x0000000104057819 */ /* 0x042fe20000010205 */
[----:B------:R-:W-:-:S03]  /*0ef0*/  IMAD.SHL.U32 R4, R4, 0x2, RZ ;  /* 0x0000000204047824 */ /* 0x000fc600078e00ff */
[--C-:B------:R-:W-:Y:S02]  /*0f00*/  SHF.R.U32.HI R7, RZ, 0x4, R5.reuse ;  /* 0x00000004ff077819 */ /* 0x100fe40000011605 */
[----:B------:R-:W-:-:S05]  /*0f10*/  SHF.R.U64 R4, R4, 0x4, R5 ;  /* 0x0000000404047819 */ /* 0x000fca0000001205 */
[----:B------:R1:W-:Y:S01]  /*0f20*/  STS [UR16+0xc], R4 ;  /* 0x00000c04ff007988 */ /* 0x0003e20008000810 */
[----:B-----5:R-:W-:Y:S02]  /*0f30*/  LOP3.LUT R3, R3, 0x7, RZ, 0xb8, !PT ;  /* 0x0000000703037812 */ /* 0x020fe400078eb8ff */
[----:B---3--:R-:W-:-:S03]  /*0f40*/  LOP3.LUT R2, R2, 0xf, R7, 0xb8, !PT ;  /* 0x0000000f02027812 */ /* 0x008fc600078eb807 */
[----:B------:R1:W-:Y:S04]  /*0f50*/  STS [UR16+0x34], R3 ;  /* 0x00003403ff007988 */ /* 0x0003e80008000810 */
[----:B------:R1:W-:Y:S02]  /*0f60*/  STS [UR16+0x1c], R2 ;  /* 0x00001c02ff007988 */ /* 0x0003e40008000810 */
.L_x_38:
[----:B------:R-:W-:Y:S05]  /*0f70*/  BSYNC B3 ;  /* 0x0000000000037941 */ /* 0x000fea0003800000 */
.L_x_37:
[----:B------:R-:W-:Y:S04]  /*0f80*/  BSSY B3, `(.L_x_39) ;  /* 0x000001a000037945 */ /* 0x000fe80003800000 */
[----:B------:R-:W-:Y:S04]  /*0f90*/  BSSY B4, `(.L_x_40) ;  /* 0x0000015000047945 */ /* 0x000fe80003800000 */
[----:B------:R-:W-:Y:S05]  /*0fa0*/  @P2 BRA `(.L_x_41) ;  /* 0x0000000000202947 */ /* 0x000fea0003800000 */
[----:B-1-34-:R-:W1:Y:S02]  /*0fb0*/  LDS R2, [UR16+0x34] ;  /* 0x00003410ff027984 */ /* 0x01ae640008000800 */
[----:B-1----:R-:W-:-:S05]  /*0fc0*/  LOP3.LUT R2, R2, 0x38, RZ, 0xb8, !PT ;  /* 0x0000003802027812 */ /* 0x002fca00078eb8ff */
[----:B------:R1:W-:Y:S01]  /*0fd0*/  STS [UR16+0x34], R2 ;  /* 0x00003402ff007988 */ /* 0x0003e20008000810 */
[----:B------:R-:W-:Y:S05]  /*0fe0*/  @P2 BRA `(.L_x_42) ;  /* 0x0000000000202947 */ /* 0x000fea0003800000 */
[----:B-1----:R-:W1:Y:S01]  /*0ff0*/  LDS R2, [UR16+0x8] ;  /* 0x00000810ff027984 */ /* 0x002e620008000800 */
[----:B------:R-:W-:-:S05]  /*1000*/  IMAD.MOV.U32 R3, RZ, RZ, 0x780 ;  /* 0x00000780ff037424 */ /* 0x000fca00078e00ff */
[----:B-1----:R-:W-:-:S05]  /*1010*/  LOP3.LUT R2, R2, 0x500, R3, 0xd8, !PT ;  /* 0x0000050002027812 */ /* 0x002fca00078ed803 */
[----:B------:R1:W-:Y:S02]  /*1020*/  STS [UR16+0x8], R2 ;  /* 0x00000802ff007988 */ /* 0x0003e40008000810 */
.L_x_41:
[----:B------:R-:W-:Y:S05]  /*1030*/  @P2 BRA `(.L_x_43) ;  /* 0x0000000000282947 */ /* 0x000fea0003800000 */
[----:B-1-34-:R-:W1:Y:S02]  /*1040*/  LDS R2, [UR16+0x8] ;  /* 0x00000810ff027984 */ /* 0x01ae640008000800 */
[----:B-1----:R-:W-:-:S05]  /*1050*/  LOP3.LUT R2, R2, 0x1800, RZ, 0xb8, !PT ;  /* 0x0000180002027812 */ /* 0x002fca00078eb8ff */
[----:B------:R3:W-:Y:S02]  /*1060*/  STS [UR16+0x8], R2 ;  /* 0x00000802ff007988 */ /* 0x0007e40008000810 */
.L_x_42:
[----:B------:R-:W-:Y:S05]  /*1070*/  @P2 BREAK B4 ;  /* 0x0000000000042942 */ /* 0x000fea0003800000 */
[----:B------:R-:W-:Y:S05]  /*1080*/  @P2 BRA `(.L_x_44) ;  /* 0x0000000000242947 */ /* 0x000fea0003800000 */
[----:B-1-3--:R-:W1:Y:S01]  /*1090*/  LDS R2, [UR16+0x8] ;  /* 0x00000810ff027984 */ /* 0x00ae620008000800 */
[----:B------:R-:W-:-:S05]  /*10a0*/  IMAD.MOV.U32 R3, RZ, RZ, 0x6000 ;  /* 0x00006000ff037424 */ /* 0x000fca00078e00ff */
[----:B-1----:R-:W-:-:S04]  /*10b0*/  LOP3.LUT R2, R2, 0x6000, R3, 0xd8, !PT ;  /* 0x0000600002027812 */ /* 0x002fc800078ed803 */
[----:B------:R-:W-:-:S05]  /*10c0*/  LOP3.LUT R2, R2, 0x400000, RZ, 0xb8, !PT ;  /* 0x0040000002027812 */ /* 0x000fca00078eb8ff */
[----:B------:R1:W-:Y:S02]  /*10d0*/  STS [UR16+0x8], R2 ;  /* 0x00000802ff007988 */ /* 0x0003e40008000810 */
.L_x_43:
[----:B------:R-:W-:Y:S05]  /*10e0*/  BSYNC B4 ;  /* 0x0000000000047941 */ /* 0x000fea0003800000 */
.L_x_40:
[----:B-1-34-:R-:W1:Y:S02]  /*10f0*/  @!P2 LDS R2, [UR16+0x8] ;  /* 0x00000810ff02a984 */ /* 0x01ae640008000800 */
[----:B-1----:R-:W-:-:S05]  /*1100*/  @!P2 LOP3.LUT R2, R2, 0x8000, RZ, 0xb8, !PT ;  /* 0x000080000202a812 */ /* 0x002fca00078eb8ff */
[----:B------:R4:W-:Y:S02]  /*1110*/  @!P2 STS [UR16+0x8], R2 ;  /* 0x00000802ff00a988 */ /* 0x0009e40008000810 */
.L_x_44:
[----:B------:R-:W-:Y:S05]  /*1120*/  BSYNC B3 ;  /* 0x0000000000037941 */ /* 0x000fea0003800000 */
.L_x_39:
[----:B------:R-:W-:Y:S05]  /*1130*/  WARPSYNC.ALL ;  /* 0x0000000000007948 */ /* 0x000fea0003800000 */
[----:B------:R-:W-:Y:S01]  /*1140*/  UIADD3 UR5, UR5, 0x100, URZ ;  /* 0x0000010005057890 */ /* 0x000fe2000fffe03f */
[----:B------:R-:W-:Y:S01]  /*1150*/  ISETP.GE.AND P1, PT, R14, 0x1, PT ;  /* 0x000000010e00780c */ /* 0x000fe20003f26270 */
[----:B------:R-:W-:Y:S01]  /*1160*/  IMAD.MOV.U32 R24, RZ, RZ, RZ ;  /* 0x000000ffff187224 */ /* 0x000fe200078e00ff */
[----:B------:R-:W-:Y:S01]  /*1170*/  SHF.R.U32.HI R7, RZ, 0x5, R0 ;  /* 0x00000005ff077819 */ /* 0x000fe20000011600 */
[----:B------:R-:W-:-:S04]  /*1180*/  UIADD3 UR22, UP0, UR5, UR22, URZ ;  /* 0x0000001605167290 */ /* 0x000fc8000ff1e03f */
[----:B------:R-:W-:Y:S01]  /*1190*/  ULEA.HI.X.SX32 UR23, UR5, UR23, 0x1, UP0 ;  /* 0x0000001705177291 */ /* 0x000fe200080f0e3f */
[----:B------:R-:W-:Y:S11]  /*11a0*/  @P0 BRA `(.L_x_45) ;  /* 0x0000000000280947 */ /* 0x000ff60003800000 */
[----:B-1-34-:R-:W1:Y:S01]  /*11b0*/  S2R R2, SR_LANEID ;  /* 0x0000000000027919 */ /* 0x01ae620000000000 */
[----:B------:R-:W-:Y:S05]  /*11c0*/  WARPSYNC.ALL ;  /* 0x0000000000007948 */ /* 0x000fea0003800000 */
[----:B-1----:R-:W-:-:S05]  /*11d0*/  IMAD.SHL.U32 R4, R2, 0x4, RZ ;  /* 0x0000000402047824 */ /* 0x002fca00078e00ff */
[----:B------:R-:W1:Y:S01]  /*11e0*/  LDS R5, [R4+UR16] ;  /* 0x0000001004057984 */ /* 0x000e620008000800 */
[----:B------:R-:W-:-:S05]  /*11f0*/  IADD3 R2, P3, R4, UR22, RZ ;  /* 0x0000001604027c10 */ /* 0x000fca000ff7e0ff */
[----:B------:R-:W-:-:S05]  /*1200*/  IMAD.X R3, RZ, RZ, UR23, P3 ;  /* 0x00000017ff037e24 */ /* 0x000fca00098e06ff */
[----:B-1----:R1:W3:Y:S01]  /*1210*/  ATOMG.E.EXCH.STRONG.GPU PT, RZ, [R2], R5 ;  /* 0x0000000502ff73a8 */ /* 0x0022e200041ee100 */
[----:B------:R-:W-:-:S04]  /*1220*/  DEPBAR {5,4,3,2,1,0} ;  /* 0x0000003f0000791a */ /* 0x000fc80000000000 */
[----:B------:R1:W-:Y:S01]  /*1230*/  UTMACCTL.IV [UR22] ;  /* 0x00000000160079b9 */ /* 0x0003e20008000000 */
[----:B------:R-:W-:Y:S01]  /*1240*/  NOP ;  /* 0x0000000000007918 */ /* 0x000fe20000000000 */
.L_x_45:
[----:B------:R-:W-:Y:S05]  /*1250*/  @P0 BRA `(.L_x_46) ;  /* 0x00000000000c0947 */ /* 0x000fea0003800000 */
[----:B------:R0:W-:Y:S01]  /*1260*/  UTMACMDFLUSH ;  /* 0x00000000000079b7 */ /* 0x0001e20000000000 */
[----:B------:R-:W-:Y:S05]  /*1270*/  @P0 BRA `(.L_x_46) ;  /* 0x0000000000040947 */ /* 0x000fea0003800000 */
[----:B------:R-:W-:-:S04]  /*1280*/  DEPBAR.LE SB0, 0x0 ;  /* 0x000080000000791a */ /* 0x000fc80000000000 */
.L_x_46:
[----:B------:R-:W-:Y:S05]  /*1290*/  WARPSYNC.ALL ;  /* 0x0000000000007948 */ /* 0x000fea0003800000 */
[----:B---3--:R-:W-:Y:S01]  /*12a0*/  BAR.SYNC.DEFER_BLOCKING 0x0 ;  /* 0x0000000000007b1d */ /* 0x008fe20000010000 */
[----:B------:R-:W-:Y:S01]  /*12b0*/  R2UR UR17, R7 ;  /* 0x00000000071172ca */ /* 0x000fe200000e0000 */
[----:B------:R-:W-:Y:S01]  /*12c0*/  USHF.L.U32 UR24, UR25, 0x7, URZ ;  /* 0x0000000719187899 */ /* 0x000fe2000800063f */
[----:B------:R-:W-:Y:S01]  /*12d0*/  IMAD.MOV.U32 R25, RZ, RZ, RZ ;  /* 0x000000ffff197224 */ /* 0x000fe200078e00ff */
[----:B------:R-:W-:Y:S02]  /*12e0*/  CS2R R26, SRZ ;  /* 0x00000000001a7805 */ /* 0x000fe4000001ff00 */
[----:B------:R-:W-:Y:S01]  /*12f0*/  CS2R R28, SRZ ;  /* 0x00000000001c7805 */ /* 0x000fe2000001ff00 */
[----:B------:R-:W-:Y:S01]  /*1300*/  VOTEU.ALL UP0, P2 ;  /* 0x00000000003f7886 */ /* 0x000fe20001000000 */
[----:B------:R-:W-:Y:S01]  /*1310*/  UMOV UR6, 0x1 ;  /* 0x0000000100067882 */ /* 0x000fe20000000000 */
[----:B------:R-:W-:Y:S01]  /*1320*/  VOTEU.ALL UP1, P2 ;  /* 0x00000000003f7886 */ /* 0x000fe20001020000 */
[----:B------:R-:W-:Y:S01]  /*1330*/  VOTEU.ALL UP2, P2 ;  /* 0x00000000003f7886 */ /* 0x000fe20001040000 */
[----:B------:R-:W-:Y:S01]  /*1340*/  VOTEU.ALL UP3, P2 ;  /* 0x00000000003f7886 */ /* 0x000fe20001060000 */
[----:B------:R-:W-:-:S04]  /*1350*/  @!UP0 UIADD3 UR8, -UR6, 0x100000, URZ ;  /* 0x0010000006088890 */ /* 0x000fc8000fffe13f */
[----:B------:R-:W-:Y:S02]  /*1360*/  @!UP0 USHF.L.U32 UR9, UR8, 0xb, URZ ;  /* 0x0000000b08098899 */ /* 0x000fe4000800063f */
[----:B------:R-:W-:Y:S01]  /*1370*/  @!UP0 USHF.L.U32 UR8, UR8, 0x1, URZ ;  /* 0x0000000108088899 */ /* 0x000fe2000800063f */
[----:B------:R-:W-:Y:S01]  /*1380*/  CS2R R30, SRZ ;  /* 0x00000000001e7805 */ /* 0x000fe2000001ff00 */
        /* <DEDUP_REMOVED lines=12> */
[----:B------:R-:W-:Y:S01]  /*1450*/  VOTEU.ALL UP0, P2 ;  /* 0x00000000003f7886 */ /* 0x000fe20001000000 */
[----:B------:R-:W-:Y:S02]  /*1460*/  CS2R R38, SRZ ;  /* 0x0000000000267805 */ /* 0x000fe4000001ff00 */
[----:B------:R-:W-:Y:S02]  /*1470*/  CS2R R40, SRZ ;  /* 0x0000000000287805 */ /* 0x000fe4000001ff00 */
[----:B------:R-:W-:Y:S02]  /*1480*/  CS2R R42, SRZ ;  /* 0x00000000002a7805 */ /* 0x000fe4000001ff00 */
[----:B------:R-:W-:Y:S01]  /*1490*/  CS2R R44, SRZ ;  /* 0x00000000002c7805 */ /* 0x000fe2000001ff00 */
[----:B------:R-:W3:Y:S02]  /*14a0*/  FENCE.VIEW.ASYNC.S ;  /* 0x00000000000073c6 */ /* 0x000ee40000000000 */
[----:B---3--:R-:W3:Y:S02]  /*14b0*/  @!UP0 SYNCS.EXCH.64 URZ, [UR16+0x20000], UR8 ;  /* 0x02000008103f85b2 */ /* 0x008ee40008000100 */
[----:B---3--:R-:W-:Y:S01]  /*14c0*/  BAR.SYNC.DEFER_BLOCKING 0x0 ;  /* 0x0000000000007b1d */ /* 0x008fe20000010000 */
[----:B------:R-:W-:-:S02]  /*14d0*/  CS2R R46, SRZ ;  /* 0x00000000002e7805 */ /* 0x000fc4000001ff00 */
[----:B------:R-:W-:Y:S02]  /*14e0*/  CS2R R48, SRZ ;  /* 0x0000000000307805 */ /* 0x000fe4000001ff00 */
[----:B------:R-:W-:Y:S02]  /*14f0*/  CS2R R50, SRZ ;  /* 0x0000000000327805 */ /* 0x000fe4000001ff00 */
[----:B------:R-:W-:Y:S02]  /*1500*/  CS2R R52, SRZ ;  /* 0x0000000000347805 */ /* 0x000fe4000001ff00 */
[----:B------:R-:W-:Y:S02]  /*1510*/  CS2R R54, SRZ ;  /* 0x0000000000367805 */ /* 0x000fe4000001ff00 */
[----:B------:R-:W-:Y:S02]  /*1520*/  CS2R R56, SRZ ;  /* 0x0000000000387805 */ /* 0x000fe4000001ff00 */
        /* <DEDUP_REMOVED lines=14> */
[----:B------:R-:W-:Y:S01]  /*1610*/  CS2R R86, SRZ ;  /* 0x0000000000567805 */ /* 0x000fe2000001ff00 */
[----:B------:R3:W4:Y:S02]  /*1620*/  @!UP1 SYNCS.EXCH.64 URZ, [UR16+0x20008], UR10 ;  /* 0x0200080a103f95b2 */ /* 0x0007240008000100 */
[----:B----4-:R-:W-:Y:S01]  /*1630*/  BAR.SYNC.DEFER_BLOCKING 0x0 ;  /* 0x0000000000007b1d */ /* 0x010fe20000010000 */
[----:B---3--:R-:W-:-:S05]  /*1640*/  USHF.L.U32 UR11, UR32, 0x7, URZ ;  /* 0x00000007200b7899 */ /* 0x008fca000800063f */
[----:B------:R3:W4:Y:S02]  /*1650*/  @!UP2 SYNCS.EXCH.64 URZ, [UR16+0x20010], UR12 ;  /* 0x0200100c103fa5b2 */ /* 0x0007240008000100 */
[----:B----4-:R-:W-:Y:S06]  /*1660*/  BAR.SYNC.DEFER_BLOCKING 0x0 ;  /* 0x0000000000007b1d */ /* 0x010fec0000010000 */
[----:B------:R3:W4:Y:S01]  /*1670*/  @!UP3 SYNCS.EXCH.64 URZ, [UR16+0x20018], UR6 ;  /* 0x02001806103fb5b2 */ /* 0x0007220008000100 */
[----:B------:R-:W-:Y:S05]  /*1680*/  @!P1 BRA `(.L_x_47) ;  /* 0x00000004009c9947 */ /* 0x000fea0003800000 */
        /* <DEDUP_REMOVED lines=32> */
[----:B------:R-:W-:Y:S01]  /*1890*/  UMOV UR5, URZ ;  /* 0x0000003f00057c82 */ /* 0x000fe20008000000 */
[----:B------:R-:W-:-:S05]  /*18a0*/  UMOV UR10, URZ ;  /* 0x0000003f000a7c82 */ /* 0x000fca0008000000 */
.L_x_49:
[----:B----4-:R-:W-:Y:S01]  /*18b0*/  BAR.SYNC.DEFER_BLOCKING 0x0 ;  /* 0x0000000000007b1d */ /* 0x010fe20000010000 */
[----:B------:R-:W-:Y:S01]  /*18c0*/  ULEA UR29, UR5, UR16, 0x3 ;  /* 0x00000010051d7291 */ /* 0x000fe2000f8e183f */
[----:B-1----:R-:W-:Y:S01]  /*18d0*/  @!P2 IMAD.MOV.U32 R2, RZ, RZ, 0x8000 ;  /* 0x00008000ff02a424 */ /* 0x002fe200078e00ff */
[----:B------:R-:W-:Y:S01]  /*18e0*/  ELECT P0, URZ, PT ;  /* 0x00000000003f782f */ /* 0x000fe20003800000 */
[----:B------:R-:W-:-:S03]  /*18f0*/  ULEA UR8, UR5, UR16, 0xe ;  /* 0x0000001005087291 */ /* 0x000fc6000f8e703f */
[----:B------:R-:W-:Y:S02]  /*1900*/  ISETP.LT.U32.AND P0, PT, R6, 0x20, P0 ;  /* 0x000000200600780c */ /* 0x000fe40000701070 */
[----:B------:R-:W-:Y:S01]  /*1910*/  ELECT P1, URZ, PT ;  /* 0x00000000003f782f */ /* 0x000fe20003820000 */
[----:B---3--:R-:W-:-:S03]  /*1920*/  ULOP3.LUT UR12, UR17, 0x1, URZ, 0xc0, !UPT ;  /* 0x00000001110c7892 */ /* 0x008fc6000f8ec03f */
[----:B------:R-:W-:Y:S01]  /*1930*/  ISETP.LT.U32.AND P1, PT, R6, 0x40, P1 ;  /* 0x000000400600780c */ /* 0x000fe20000f21070 */
[----:B------:R-:W-:Y:S02]  /*1940*/  UIADD3 UR28, UR8, 0x10000, URZ ;  /* 0x00010000081c7890 */ /* 0x000fe4000fffe03f */
[----:B------:R-:W-:Y:S02]  /*1950*/  ULEA UR14, UR12, UR24, 0x6 ;  /* 0x000000180c0e7291 */ /* 0x000fe4000f8e303f */
[----:B------:R-:W-:Y:S01]  /*1960*/  ULEA UR12, UR12, UR28, 0xd ;  /* 0x0000001c0c0c7291 */ /* 0x000fe2000f8e683f */
[----:B------:R-:W-:Y:S01]  /*1970*/  UMOV UR15, UR10 ;  /* 0x0000000a000f7c82 */ /* 0x000fe20008000000 */
[----:B------:R-:W-:Y:S01]  /*1980*/  VOTEU.ANY UP0, P0 ;  /* 0x00000000003f7886 */ /* 0x000fe20000000100 */
[----:B------:R-:W-:Y:S01]  /*1990*/  VOTEU.ANY UP2, P0 ;  /* 0x00000000003f7886 */ /* 0x000fe20000040100 */
[----:B------:R1:W-:Y:S01]  /*19a0*/  @!P2 SYNCS.ARRIVE.TRANS64 RZ, [UR29+0x20000], R2 ;  /* 0x02000002ffffa9a7 */ /* 0x0003e2000800001d */
[----:B------:R3:W-:Y:S06]  /*19b0*/  MEMBAR.ALL.CTA ;  /* 0x0000000000007992 */ /* 0x0007ec0000008000 */
[----:B---3--:R-:W3:Y:S01]  /*19c0*/  FENCE.VIEW.ASYNC.S ;  /* 0x00000000000073c6 */ /* 0x008ee20000000000 */
[----:B------:R-:W-:Y:S01]  /*19d0*/  @UP0 UIADD3 UR9, UR29, 0x20000, URZ ;  /* 0x000200001d090890 */ /* 0x000fe2000fffe03f */
[----:B------:R-:W-:Y:S01]  /*19e0*/  @UP0 UMOV UR6, UR18 ;  /* 0x0000001200060c82 */ /* 0x000fe20008000000 */
[----:B------:R-:W-:Y:S01]  /*19f0*/  @UP0 UMOV UR7, UR19 ;  /* 0x0000001300070c82 */ /* 0x000fe20008000000 */
[----:B---3--:R-:W-:Y:S01]  /*1a00*/  VOTEU.ANY UP1, P1 ;  /* 0x00000000003f7886 */ /* 0x008fe20000820100 */
[----:B------:R-:W-:Y:S01]  /*1a10*/  VOTEU.ANY UP3, P1 ;  /* 0x00000000003f7886 */ /* 0x000fe20000860100 */
[----:B-1----:R-:W-:-:S03]  /*1a20*/  IMAD.U32 R2, RZ, RZ, UR4 ;  /* 0x00000004ff027e24 */ /* 0x002fc6000f8e00ff */
[----:B------:R-:W-:Y:S01]  /*1a30*/  @UP1 UIADD3 UR13, UR29, 0x20000, URZ ;  /* 0x000200001d0d1890 */ /* 0x000fe2000fffe03f */
[----:B------:R-:W-:Y:S01]  /*1a40*/  @UP1 UMOV UR26, UR20 ;  /* 0x00000014001a1c82 */ /* 0x000fe20008000000 */
[----:B------:R-:W-:Y:S01]  /*1a50*/  @UP1 UMOV UR27, UR21 ;  /* 0x00000015001b1c82 */ /* 0x000fe20008000000 */
[----:B------:R-:W-:Y:S01]  /*1a60*/  SHF.L.U32 R2, R2, 0x1f, RZ ;  /* 0x0000001f02027819 */ /* 0x000fe200000006ff */
[----:B------:R-:W-:Y:S06]  /*1a70*/  BAR.SYNC.DEFER_BLOCKING 0x0 ;  /* 0x0000000000007b1d */ /* 0x000fec0000010000 */
[----:B------:R1:W-:Y:S02]  /*1a80*/  @UP2 UTMALDG.2D [UR8], [UR6] ;  /* 0x00000008060025b4 */ /* 0x0003e40008008000 */
[----:B------:R-:W-:Y:S06]  /*1a90*/  BAR.SYNC.DEFER_BLOCKING 0x0 ;  /* 0x0000000000007b1d */ /* 0x000fec0000010000 */
[----:B------:R1:W-:Y:S02]  /*1aa0*/  @UP3 UTMALDG.2D [UR12], [UR26] ;  /* 0x0000000c1a0035b4 */ /* 0x0003e40008008000 */
[----:B------:R-:W-:Y:S06]  /*1ab0*/  BAR.SYNC.DEFER_BLOCKING 0x0 ;  /* 0x0000000000007b1d */ /* 0x000fec0000010000 */
[----:B------:R-:W3:Y:S02]  /*1ac0*/  SYNCS.PHASECHK.TRANS64.TRYWAIT P0, [UR29+0x20000], R2 ;  /* 0x02000002ff0075a7 */ /* 0x000ee4000800015d */
[----:B-1-3--:R-:W-:Y:S05]  /*1ad0*/  @!P0 BRA `(.L_x_48) ;  /* 0x0000000400cc8947 */ /* 0x00afea0003800000 */
.L_x_50:
[----:B------:R-:W-:Y:S01]  /*1ae0*/  USHF.L.U32 UR6, UR17, 0x7, URZ ;  /* 0x0000000711067899 */ /* 0x000fe2000800063f */
[----:B------:R-:W-:Y:S02]  /*1af0*/  WARPGROUP.DEPBAR.LE gsb0, 0x0 ;  /* 0x00008000000079c5 */ /* 0x000fe40000010000 */
[----:B------:R-:W-:Y:S01]  /*1b00*/  USHF.R.U32.HI UR7, URZ, 0x4, UR28 ;  /* 0x000000043f077899 */ /* 0x000fe2000801161c */
[----:B------:R-:W-:Y:S01]  /*1b10*/  WARPGROUP.ARRIVE ;  /* 0x00000000000079c5 */ /* 0x000fe20000000000 */
[----:B------:R-:W-:Y:S01]  /*1b20*/  ULOP3.LUT UR6, UR6, 0x200, URZ, 0xc0, !UPT ;  /* 0x0000020006067892 */ /* 0x000fe2000f8ec03f */
[----:B------:R-:W1:Y:S01]  /*1b30*/  LDC R2, c[0x0][0x230] ;  /* 0x00008c00ff027b82 */ /* 0x000e620000000800 */
[----:B------:R-:W-:Y:S02]  /*1b40*/  USGXT.U32 UR7, UR7, 0xe ;  /* 0x0000000e0707789a */ /* 0x000fe40008000000 */
[----:B------:R-:W-:Y:S02]  /*1b50*/  ULEA.HI UR6, UR8, UR6, URZ, 0x1c ;  /* 0x0000000608067291 */ /* 0x000fe4000f8fe03f */
[----:B------:R-:W-:-:S02]  /*1b60*/  ULOP3.LUT UR14, UR7, 0x2000000, URZ, 0xfc, !UPT ;  /* 0x02000000070e7892 */ /* 0x000fc4000f8efc3f */
[----:B------:R-:W-:Y:S01]  /*1b70*/  ULOP3.LUT UR12, UR6, 0x3fff, URZ, 0xc0, !UPT ;  /* 0x00003fff060c7892 */ /* 0x000fe2000f8ec03f */
[----:B------:R-:W-:Y:S01]  /*1b80*/  UMOV UR13, 0x40000040 ;  /* 0x40000040000d7882 */ /* 0x000fe20000000000 */
[----:B------:R-:W-:Y:S01]  /*1b90*/  UMOV UR15, 0x40000040 ;  /* 0x40000040000f7882 */ /* 0x000fe20000000000 */
[----:B------:R-:W-:Y:S01]  /*1ba0*/  UMOV UR6, URZ ;  /* 0x0000003f00067c82 */ /* 0x000fe20008000000 */
[----:B------:R-:W-:Y:S02]  /*1bb0*/  UIADD3 UR10, UR10, 0x40, URZ ;  /* 0x000000400a0a7890 */ /* 0x000fe4000fffe03f */
[----:B------:R-:W-:-:S03]  /*1bc0*/  UIADD3 UR5, UR5, 0x1, URZ ;  /* 0x0000000105057890 */ /* 0x000fc6000fffe03f */
[----:B------:R-:W-:Y:S01]  /*1bd0*/  HGMMA.64x128x16.F32.BF16 R24, gdesc[UR12].tnspB, R24 ;  /* 0x41e000000c1879f0 */ /* 0x000fe20008701818 */
[----:B------:R-:W-:Y:S02]  /*1be0*/  UIADD3 UR12, UP0, UR12, 0x2, URZ ;  /* 0x000000020c0c7890 */ /* 0x000fe4000ff1e03f */
[----:B------:R-:W-:Y:S02]  /*1bf0*/  UIADD3 UR14, UP1, UR7, 0x2000080, URZ ;  /* 0x02000080070e7890 */ /* 0x000fe4000ff3e03f */
[----:B------:R-:W-:Y:S01]  /*1c00*/  UIADD3.X UR13, UR6, 0x40000040, URZ, UP0, !UPT ;  /* 0x40000040060d7890 */ /* 0x000fe200087fe43f */
[----:B------:R-:W-:Y:S01]  /*1c10*/  UMOV UR7, URZ ;  /* 0x0000003f00077c82 */ /* 0x000fe20008000000 */
[----:B-1----:R-:W-:Y:S01]  /*1c20*/  ISETP.LE.AND P0, PT, R2, UR10, PT ;  /* 0x0000000a02007c0c */ /* 0x002fe2000bf03270 */
[----:B------:R-:W-:Y:S02]  /*1c30*/  UIADD3.X UR15, UR7, 0x40000040, URZ, UP1, !UPT ;  /* 0x40000040070f7890 */ /* 0x000fe40008ffe43f */
[----:B------:R-:W-:-:S02]  /*1c40*/  UIADD3.64 UR28, UR12, 0x2, URZ ;  /* 0x000000020c1c7897 */ /* 0x000fc4000fffe03f */
[----:B------:R-:W-:Y:S02]  /*1c50*/  UIADD3.64 UR30, UR14, 0x80, URZ ;  /* 0x000000800e1e7897 */ /* 0x000fe4000fffe03f */
[----:B------:R-:W-:-:S04]  /*1c60*/  UISETP.NE.U32.AND UP0, UPT, UR5, 0x4, UPT ;  /* 0x000000040500788c */ /* 0x000fc8000bf05070 */
[----:B------:R-:W-:Y:S02]  /*1c70*/  USEL UR6, URZ, 0x1, UP0 ;  /* 0x000000013f067887 */ /* 0x000fe40008000000 */
[----:B------:R-:W-:Y:S02]  /*1c80*/  USEL UR5, UR5, URZ, UP0 ;  /* 0x0000003f05057287 */ /* 0x000fe40008000000 */
[----:B------:R-:W-:Y:S01]  /*1c90*/  ULOP3.LUT UR4, UR4, UR6, URZ, 0x3c, !UPT ;  /* 0x0000000604047292 */ /* 0x000fe2000f8e3c3f */
[----:B------:R-:W-:Y:S01]  /*1ca0*/  HGMMA.64x128x16.F32.BF16 R24, gdesc[UR12].tnspB, R24 ;  /* 0x41e000000c1879f0 */ /* 0x000fe20008701818 */
[----:B------:R-:W-:Y:S02]  /*1cb0*/  UIADD3.64 UR12, UR12, 0x4, URZ ;  /* 0x000000040c0c7897 */ /* 0x000fe4000fffe03f */
[----:B------:R-:W-:-:S09]  /*1cc0*/  UIADD3.64 UR14, UR14, 0x100, URZ ;  /* 0x000001000e0e7897 */ /* 0x000fd2000fffe03f */
[----:B------:R-:W-:-:S12]  /*1cd0*/  HGMMA.64x128x16.F32.BF16 R24, gdesc[UR28].tnspB, R24 ;  /* 0x41e000001c1879f0 */ /* 0x000fd80008701818 */
[----:B------:R-:W-:Y:S01]  /*1ce0*/  HGMMA.64x128x16.F32.BF16 R24, gdesc[UR12].tnspB, R24, gsb0 ;  /* 0x41e000000c1879f0 */ /* 0x000fe20008001818 */
[----:B------:R-:W-:Y:S05]  /*1cf0*/  @!P0 BRA `(.L_x_49) ;  /* 0xfffffff800ec8947 */ /* 0x000fea000383ffff */
.L_x_47:
[----:B------:R-:W-:Y:S02]  /*1d00*/  WARPGROUP.DEPBAR.LE gsb0, 0x0 ;  /* 0x00008000000079c5 */ /* 0x000fe40000010000 */
[----:B----4-:R-:W-:Y:S01]  /*1d10*/  BAR.SYNC.DEFER_BLOCKING 0x0 ;  /* 0x0000000000007b1d */ /* 0x010fe20000010000 */
[C---:B-1----:R-:W-:Y:S01]  /*1d20*/  IMAD.SHL.U32 R2, R0.reuse, 0x80, RZ ;  /* 0x0000008000027824 */ /* 0x042fe200078e00ff */
[----:B------:R-:W-:Y:S01]  /*1d30*/  F2FP.BF16.F32.PACK_AB R24, R25, R24 ;  /* 0x000000181918723e */ /* 0x000fe200000010ff */
[----:B------:R-:W-:Y:S01]  /*1d40*/  IMAD.SHL.U32 R3, R0, 0x10, RZ ;  /* 0x0000001000037824 */ /* 0x000fe200078e00ff */
[----:B------:R-:W-:Y:S02]  /*1d50*/  F2FP.BF16.F32.PACK_AB R25, R27, R26 ;  /* 0x0000001a1b19723e */ /* 0x000fe400000010ff */
[----:B------:R-:W-:Y:S02]  /*1d60*/  ELECT P0, URZ, PT ;  /* 0x00000000003f782f */ /* 0x000fe40003800000 */
[----:B------:R-:W-:Y:S01]  /*1d70*/  LOP3.LUT R2, R2, 0x780, RZ, 0xc0, !PT ;  /* 0x0000078002027812 */ /* 0x000fe200078ec0ff */
[----:B------:R-:W-:Y:S01]  /*1d80*/  ULOP3.LUT UR17, UR17, 0x1, URZ, 0xc0, !UPT ;  /* 0x0000000111117892 */ /* 0x000fe2000f8ec03f */
[----:B------:R-:W-:Y:S01]  /*1d90*/  F2FP.BF16.F32.PACK_AB R56, R57, R56 ;  /* 0x000000383938723e */ /* 0x000fe200000010ff */
[----:B------:R-:W-:Y:S01]  /*1da0*/  UMOV UR10, UR11 ;  /* 0x0000000b000a7c82 */ /* 0x000fe20008000000 */
[----:B------:R-:W-:Y:S01]  /*1db0*/  LOP3.LUT R3, R2, 0x70, R3, 0xf8, !PT ;  /* 0x0000007002037812 */ /* 0x000fe200078ef803 */
[----:B------:R-:W-:Y:S01]  /*1dc0*/  ULEA UR8, UR17, UR16, 0xe ;  /* 0x0000001011087291 */ /* 0x000fe2000f8e703f */
[----:B------:R-:W-:Y:S01]  /*1dd0*/  F2FP.BF16.F32.PACK_AB R26, R29, R28 ;  /* 0x0000001c1d1a723e */ /* 0x000fe200000010ff */
[----:B------:R-:W-:Y:S01]  /*1de0*/  ULEA UR9, UR17, UR24, 0x6 ;  /* 0x0000001811097291 */ /* 0x000fe2000f8e303f */
[----:B------:R-:W-:Y:S01]  /*1df0*/  LOP3.LUT R3, R3, 0x10, R0, 0x78, !PT ;  /* 0x0000001003037812 */ /* 0x000fe200078e7800 */
[----:B------:R-:W-:Y:S01]  /*1e00*/  IMAD.SHL.U32 R0, R0, 0x40, RZ ;  /* 0x0000004000007824 */ /* 0x000fe200078e00ff */
[----:B------:R-:W-:-:S02]  /*1e10*/  F2FP.BF16.F32.PACK_AB R27, R31, R30 ;  /* 0x0000001e1f1b723e */ /* 0x000fc400000010ff */
[----:B------:R-:W-:Y:S02]  /*1e20*/  F2FP.BF16.F32.PACK_AB R32, R33, R32 ;  /* 0x000000202120723e */ /* 0x000fe400000010ff */
[----:B------:R-:W-:Y:S02]  /*1e30*/  LOP3.LUT R0, R3, 0x3800, R0, 0xf8, !PT ;  /* 0x0000380003007812 */ /* 0x000fe400078ef800 */
[----:B------:R-:W-:Y:S01]  /*1e40*/  F2FP.BF16.F32.PACK_AB R57, R59, R58 ;  /* 0x0000003a3b39723e */ /* 0x000fe200000010ff */
[----:B------:R-:W1:Y:S02]  /*1e50*/  @!P2 SYNCS.CCTL.IV [UR16+0x20000] ;  /* 0x02000000ff00a9b1 */ /* 0x000e640008000010 */
[----:B-1----:R-:W-:Y:S01]  /*1e60*/  BAR.SYNC.DEFER_BLOCKING 0x0 ;  /* 0x0000000000007b1d */ /* 0x002fe20000010000 */
[C---:B------:R-:W-:Y:S01]  /*1e70*/  LOP3.LUT R3, R0.reuse, 0x20, RZ, 0x3c, !PT ;  /* 0x0000002000037812 */ /* 0x040fe200078e3cff */
[C---:B------:R-:W-:Y:S01]  /*1e80*/  VIADD R2, R0.reuse, UR16 ;  /* 0x0000001000027c36 */ /* 0x040fe20008000000 */
[----:B------:R-:W-:-:S02]  /*1e90*/  LOP3.LUT R4, R0, 0x40, RZ, 0x3c, !PT ;  /* 0x0000004000047812 */ /* 0x000fc400078e3cff */
[----:B------:R-:W-:Y:S01]  /*1ea0*/  F2FP.BF16.F32.PACK_AB R33, R35, R34 ;  /* 0x000000222321723e */ /* 0x000fe200000010ff */
[----:B------:R-:W-:Y:S01]  /*1eb0*/  VIADD R3, R3, UR16 ;  /* 0x0000001003037c36 */ /* 0x000fe20008000000 */
[----:B------:R-:W-:Y:S01]  /*1ec0*/  F2FP.BF16.F32.PACK_AB R58, R61, R60 ;  /* 0x0000003c3d3a723e */ /* 0x000fe200000010ff */
[----:B------:R-:W-:Y:S01]  /*1ed0*/  VIADD R4, R4, UR16 ;  /* 0x0000001004047c36 */ /* 0x000fe20008000000 */
[----:B------:R-:W-:Y:S02]  /*1ee0*/  F2FP.BF16.F32.PACK_AB R59, R63, R62 ;  /* 0x0000003e3f3b723e */ /* 0x000fe400000010ff */
[----:B------:R-:W-:Y:S02]  /*1ef0*/  F2FP.BF16.F32.PACK_AB R64, R65, R64 ;  /* 0x000000404140723e */ /* 0x000fe400000010ff */
[----:B------:R-:W-:Y:S02]  /*1f00*/  LOP3.LUT R0, R0, 0x60, RZ, 0x3c, !PT ;  /* 0x0000006000007812 */ /* 0x000fe400078e3cff */
[----:B------:R-:W-:-:S02]  /*1f10*/  F2FP.BF16.F32.PACK_AB R34, R37, R36 ;  /* 0x000000242522723e */ /* 0x000fc400000010ff */
[----:B------:R-:W-:Y:S01]  /*1f20*/  F2FP.BF16.F32.PACK_AB R35, R39, R38 ;  /* 0x000000262723723e */ /* 0x000fe200000010ff */
[----:B------:R-:W-:Y:S01]  /*1f30*/  VIADD R0, R0, UR16 ;  /* 0x0000001000007c36 */ /* 0x000fe20008000000 */
[----:B------:R-:W-:Y:S02]  /*1f40*/  F2FP.BF16.F32.PACK_AB R40, R41, R40 ;  /* 0x000000282928723e */ /* 0x000fe400000010ff */
[----:B------:R-:W-:Y:S02]  /*1f50*/  F2FP.BF16.F32.PACK_AB R65, R67, R66 ;  /* 0x000000424341723e */ /* 0x000fe400000010ff */
[----:B------:R-:W-:Y:S01]  /*1f60*/  F2FP.BF16.F32.PACK_AB R41, R43, R42 ;  /* 0x0000002a2b29723e */ /* 0x000fe200000010ff */
[----:B------:R-:W1:Y:S02]  /*1f70*/  @!P2 SYNCS.CCTL.IV [UR16+0x20008] ;  /* 0x02000800ff00a9b1 */ /* 0x000e640008000010 */
[----:B-1----:R-:W-:Y:S01]  /*1f80*/  BAR.SYNC.DEFER_BLOCKING 0x0 ;  /* 0x0000000000007b1d */ /* 0x002fe20000010000 */
[----:B------:R-:W-:-:S02]  /*1f90*/  F2FP.BF16.F32.PACK_AB R66, R69, R68 ;  /* 0x000000444542723e */ /* 0x000fc400000010ff */
[----:B------:R-:W-:Y:S02]  /*1fa0*/  F2FP.BF16.F32.PACK_AB R67, R71, R70 ;  /* 0x000000464743723e */ /* 0x000fe400000010ff */
[----:B------:R-:W-:Y:S02]  /*1fb0*/  F2FP.BF16.F32.PACK_AB R72, R73, R72 ;  /* 0x000000484948723e */ /* 0x000fe400000010ff */
[----:B------:R-:W-:Y:S02]  /*1fc0*/  F2FP.BF16.F32.PACK_AB R42, R45, R44 ;  /* 0x0000002c2d2a723e */ /* 0x000fe400000010ff */
[----:B------:R-:W-:Y:S02]  /*1fd0*/  F2FP.BF16.F32.PACK_AB R43, R47, R46 ;  /* 0x0000002e2f2b723e */ /* 0x000fe400000010ff */
[----:B------:R-:W-:Y:S02]  /*1fe0*/  F2FP.BF16.F32.PACK_AB R48, R49, R48 ;  /* 0x000000303130723e */ /* 0x000fe400000010ff */
[----:B------:R-:W-:-:S02]  /*1ff0*/  F2FP.BF16.F32.PACK_AB R73, R75, R74 ;  /* 0x0000004a4b49723e */ /* 0x000fc400000010ff */
[----:B------:R-:W-:Y:S02]  /*2000*/  F2FP.BF16.F32.PACK_AB R49, R51, R50 ;  /* 0x000000323331723e */ /* 0x000fe400000010ff */
[----:B------:R-:W-:Y:S02]  /*2010*/  F2FP.BF16.F32.PACK_AB R74, R77, R76 ;  /* 0x0000004c4d4a723e */ /* 0x000fe400000010ff */
        /* <DEDUP_REMOVED lines=9> */
[----:B------:R-:W-:-:S13]  /*20b0*/  ISETP.LT.U32.AND P0, PT, R6, 0x40, P0 ;  /* 0x000000400600780c */ /* 0x000fda0000701070 */
[----:B------:R-:W-:Y:S01]  /*20c0*/  VOTEU.ANY UP0, P0 ;  /* 0x00000000003f7886 */ /* 0x000fe20000000100 */
[----:B------:R-:W-:Y:S01]  /*20d0*/  VOTEU.ANY UP1, P0 ;  /* 0x00000000003f7886 */ /* 0x000fe20000020100 */
[----:B------:R-:W1:Y:S02]  /*20e0*/  @!P2 SYNCS.CCTL.IV [UR16+0x20018] ;  /* 0x02001800ff00a9b1 */ /* 0x000e640008000010 */
[----:B-1----:R-:W-:Y:S01]  /*20f0*/  STSM.16.M88.4 [R2], R24 ;  /* 0x0000001802007844 */ /* 0x002fe20000000200 */
[----:B---3--:R-:W-:Y:S01]  /*2100*/  @UP0 UMOV UR6, UR22 ;  /* 0x0000001600060c82 */ /* 0x008fe20008000000 */
[----:B------:R-:W-:Y:S02]  /*2110*/  @UP0 UMOV UR7, UR23 ;  /* 0x0000001700070c82 */ /* 0x000fe40008000000 */
[----:B------:R-:W-:Y:S04]  /*2120*/  STSM.16.M88.4 [R2+0x4000], R56 ;  /* 0x0040003802007844 */ /* 0x000fe80000000200 */
[----:B------:R-:W-:Y:S04]  /*2130*/  STSM.16.M88.4 [R3], R32 ;  /* 0x0000002003007844 */ /* 0x000fe80000000200 */
[----:B------:R-:W-:Y:S04]  /*2140*/  STSM.16.M88.4 [R3+0x4000], R64 ;  /* 0x0040004003007844 */ /* 0x000fe80000000200 */
[----:B------:R-:W-:Y:S04]  /*2150*/  STSM.16.M88.4 [R4], R40 ;  /* 0x0000002804007844 */ /* 0x000fe80000000200 */
[----:B------:R-:W-:Y:S04]  /*2160*/  STSM.16.M88.4 [R4+0x4000], R72 ;  /* 0x0040004804007844 */ /* 0x000fe80000000200 */
[----:B------:R-:W-:Y:S04]  /*2170*/  STSM.16.M88.4 [R0], R48 ;  /* 0x0000003000007844 */ /* 0x000fe80000000200 */
[----:B------:R-:W-:Y:S01]  /*2180*/  STSM.16.M88.4 [R0+0x4000], R80 ;  /* 0x0040005000007844 */ /* 0x000fe20000000200 */
[----:B------:R1:W-:Y:S06]  /*2190*/  MEMBAR.ALL.CTA ;  /* 0x0000000000007992 */ /* 0x0003ec0000008000 */
[----:B-1----:R-:W1:Y:S02]  /*21a0*/  FENCE.VIEW.ASYNC.S ;  /* 0x00000000000073c6 */ /* 0x002e640000000000 */
[----:B-1----:R-:W-:Y:S06]  /*21b0*/  BAR.SYNC.DEFER_BLOCKING 0x0 ;  /* 0x0000000000007b1d */ /* 0x002fec0000010000 */
[----:B------:R1:W-:Y:S01]  /*21c0*/  @UP1 UTMASTG.2D [UR8], [UR6] ;  /* 0x00000008060013b5 */ /* 0x0003e20008008000 */
[----:B------:R0:W-:Y:S01]  /*21d0*/  UTMACMDFLUSH ;  /* 0x00000000000079b7 */ /* 0x0001e20000000000 */
[----:B------:R-:W-:-:S04]  /*21e0*/  DEPBAR.LE SB0, 0x0 ;  /* 0x000080000000791a */ /* 0x000fc80000000000 */
[----:B------:R-:W-:Y:S06]  /*21f0*/  BAR.SYNC.DEFER_BLOCKING 0x0 ;  /* 0x0000000000007b1d */ /* 0x000fec0000010000 */
[----:B-1----:R-:W-:Y:S05]  /*2200*/  EXIT ;  /* 0x000000000000794d */ /* 0x002fea0003800000 */
.L_x_48:
[----:B------:R-:W1:Y:S02]  /*2210*/  SYNCS.PHASECHK.TRANS64.TRYWAIT P0, [UR29+0x20000], R2 ;  /* 0x02000002ff0075a7 */ /* 0x000e64000800015d */
[----:B-1----:R-:W-:Y:S05]  /*2220*/  @!P0 BRA `(.L_x_48) ;  /* 0xfffffffc00f88947 */ /* 0x002fea000383ffff */
[----:B------:R-:W-:Y:S05]  /*2230*/  BRA `(.L_x_50) ;  /* 0xfffffff800287947 */ /* 0x000fea000383ffff */
.L_x_51:
[----:B------:R-:W-:-:S00]  /*2240*/  BRA `(.L_x_51) ;  /* 0xfffffffc00fc7947 */ /* 0x000fc0000383ffff */
[----:B------:R-:W-:-:S00]  /*2250*/  NOP ;  /* 0x0000000000007918 */ /* 0x000fc00000000000 */
        /* <DEDUP_REMOVED lines=10> */
.L_x_52:


//--------------------- .nv.shared.gluon_wgmma    --------------------------
	.section	.nv.shared.gluon_wgmma,"aw",@nobits
	.sectionflags	@""
	.align	16
	.zero		1024


//--------------------- .nv.shared.reserved.0     --------------------------
	.section	.nv.shared.reserved.0,"aw",@nobits
	.weak		__nv_reservedSMEM_offset_0_alias
	.size		__nv_reservedSMEM_offset_0_alias, 0, 0
	.other		__nv_reservedSMEM_offset_0_alias,@"STO_CUDA_RESERVED_SHARED STV_DEFAULT"
__nv_reservedSMEM_offset_0_alias:
	.zero		0


//--------------------- .nv.constant0.gluon_wgmma --------------------------
	.section	.nv.constant0.gluon_wgmma,"a",@progbits
	.sectionflags	@""
	.align	4
.nv.constant0.gluon_wgmma:
	.zero		608


//--------------------- SYMBOLS --------------------------

	.type		.nv.reservedSmem.offset0,@object
	.size		.nv.reservedSmem.offset0,0x4
